//
// Generated by NVIDIA NVVM Compiler
//
// Compiler Build ID: CL-36424714
// Cuda compilation tools, release 13.0, V13.0.88
// Based on NVVM 20.0.0
//

.version 9.0
.target sm_100
.address_size 64

	// .globl	_Z10matrixMultPfS_S_i
.global .align 4 .b8 precalc_xorwow_matrix[102400];
.global .align 4 .b8 precalc_xorwow_offset_matrix[102400];
.global .align 4 .b8 mrg32k3aM1[2304];
.global .align 4 .b8 mrg32k3aM2[2304];
.global .align 4 .b8 mrg32k3aM1SubSeq[2016];
.global .align 4 .b8 mrg32k3aM2SubSeq[2016];
.global .align 4 .b8 mrg32k3aM1Seq[2304];
.global .align 4 .b8 mrg32k3aM2Seq[2304];
.const .align 8 .b8 __cr_lgamma_table[72];

.visible .entry _Z10matrixMultPfS_S_i(
	.param .u64 .ptr .align 1 _Z10matrixMultPfS_S_i_param_0,
	.param .u64 .ptr .align 1 _Z10matrixMultPfS_S_i_param_1,
	.param .u64 .ptr .align 1 _Z10matrixMultPfS_S_i_param_2,
	.param .u32 _Z10matrixMultPfS_S_i_param_3
)
{
	.reg .pred 	%p<10>;
	.reg .b32 	%r<40>;
	.reg .b32 	%f<67>;
	.reg .b64 	%rd<67>;

	ld.param.u64 	%rd14, [_Z10matrixMultPfS_S_i_param_0];
	ld.param.u64 	%rd15, [_Z10matrixMultPfS_S_i_param_1];
	ld.param.u32 	%r18, [_Z10matrixMultPfS_S_i_param_3];
	cvta.to.global.u64 	%rd1, %rd15;
	cvta.to.global.u64 	%rd2, %rd14;
	mov.u32 	%r19, %ctaid.y;
	mov.u32 	%r20, %ntid.y;
	mov.u32 	%r21, %tid.y;
	mad.lo.s32 	%r1, %r19, %r20, %r21;
	mov.u32 	%r22, %ctaid.x;
	mov.u32 	%r23, %ntid.x;
	mov.u32 	%r24, %tid.x;
	mad.lo.s32 	%r2, %r22, %r23, %r24;
	max.s32 	%r25, %r1, %r2;
	setp.ge.s32 	%p1, %r25, %r18;
	@%p1 bra 	$L__BB0_13;
	mul.lo.s32 	%r3, %r18, %r1;
	and.b32  	%r4, %r18, 7;
	setp.lt.u32 	%p2, %r18, 8;
	mov.b32 	%r38, 0;
	mov.f32 	%f66, 0f00000000;
	@%p2 bra 	$L__BB0_4;
	and.b32  	%r38, %r18, 2147483640;
	neg.s32 	%r36, %r38;
	mul.wide.s32 	%rd16, %r18, 4;
	add.s64 	%rd3, %rd1, %rd16;
	shl.b32 	%r7, %r18, 3;
	mul.wide.s32 	%rd17, %r18, 8;
	add.s64 	%rd4, %rd1, %rd17;
	mul.wide.s32 	%rd18, %r18, 12;
	add.s64 	%rd5, %rd1, %rd18;
	mul.wide.s32 	%rd19, %r18, 16;
	add.s64 	%rd6, %rd1, %rd19;
	mul.wide.s32 	%rd20, %r18, 20;
	add.s64 	%rd7, %rd1, %rd20;
	mul.wide.s32 	%rd21, %r18, 24;
	add.s64 	%rd8, %rd1, %rd21;
	mul.wide.s32 	%rd22, %r18, 28;
	add.s64 	%rd9, %rd1, %rd22;
	mul.wide.u32 	%rd23, %r3, 4;
	add.s64 	%rd24, %rd23, %rd2;
	add.s64 	%rd66, %rd24, 16;
	mov.f32 	%f66, 0f00000000;
	mov.u32 	%r35, %r2;
$L__BB0_3:
	.pragma "nounroll";
	mul.wide.s32 	%rd25, %r35, 4;
	add.s64 	%rd26, %rd3, %rd25;
	add.s64 	%rd27, %rd4, %rd25;
	add.s64 	%rd28, %rd5, %rd25;
	add.s64 	%rd29, %rd6, %rd25;
	add.s64 	%rd30, %rd7, %rd25;
	add.s64 	%rd31, %rd8, %rd25;
	add.s64 	%rd32, %rd9, %rd25;
	add.s64 	%rd33, %rd1, %rd25;
	ld.global.f32 	%f16, [%rd66+-16];
	ld.global.f32 	%f17, [%rd33];
	fma.rn.f32 	%f18, %f16, %f17, %f66;
	ld.global.f32 	%f19, [%rd66+-12];
	ld.global.f32 	%f20, [%rd26];
	fma.rn.f32 	%f21, %f19, %f20, %f18;
	ld.global.f32 	%f22, [%rd66+-8];
	ld.global.f32 	%f23, [%rd27];
	fma.rn.f32 	%f24, %f22, %f23, %f21;
	ld.global.f32 	%f25, [%rd66+-4];
	ld.global.f32 	%f26, [%rd28];
	fma.rn.f32 	%f27, %f25, %f26, %f24;
	ld.global.f32 	%f28, [%rd66];
	ld.global.f32 	%f29, [%rd29];
	fma.rn.f32 	%f30, %f28, %f29, %f27;
	ld.global.f32 	%f31, [%rd66+4];
	ld.global.f32 	%f32, [%rd30];
	fma.rn.f32 	%f33, %f31, %f32, %f30;
	ld.global.f32 	%f34, [%rd66+8];
	ld.global.f32 	%f35, [%rd31];
	fma.rn.f32 	%f36, %f34, %f35, %f33;
	ld.global.f32 	%f37, [%rd66+12];
	ld.global.f32 	%f38, [%rd32];
	fma.rn.f32 	%f66, %f37, %f38, %f36;
	add.s32 	%r36, %r36, 8;
	add.s32 	%r35, %r35, %r7;
	add.s64 	%rd66, %rd66, 32;
	setp.ne.s32 	%p3, %r36, 0;
	@%p3 bra 	$L__BB0_3;
$L__BB0_4:
	setp.eq.s32 	%p4, %r4, 0;
	@%p4 bra 	$L__BB0_12;
	and.b32  	%r13, %r18, 3;
	setp.lt.u32 	%p5, %r4, 4;
	@%p5 bra 	$L__BB0_7;
	add.s32 	%r27, %r38, %r3;
	mul.wide.u32 	%rd34, %r27, 4;
	add.s64 	%rd35, %rd2, %rd34;
	ld.global.f32 	%f40, [%rd35];
	mad.lo.s32 	%r28, %r38, %r18, %r2;
	mul.wide.s32 	%rd36, %r28, 4;
	add.s64 	%rd37, %rd1, %rd36;
	ld.global.f32 	%f41, [%rd37];
	fma.rn.f32 	%f42, %f40, %f41, %f66;
	cvt.u64.u32 	%rd38, %r3;
	cvt.u64.u32 	%rd39, %r38;
	add.s64 	%rd40, %rd39, %rd38;
	shl.b64 	%rd41, %rd40, 2;
	add.s64 	%rd42, %rd2, %rd41;
	ld.global.f32 	%f43, [%rd42+4];
	mul.wide.s32 	%rd43, %r18, 4;
	add.s64 	%rd44, %rd37, %rd43;
	ld.global.f32 	%f44, [%rd44];
	fma.rn.f32 	%f45, %f43, %f44, %f42;
	ld.global.f32 	%f46, [%rd42+8];
	add.s64 	%rd45, %rd44, %rd43;
	ld.global.f32 	%f47, [%rd45];
	fma.rn.f32 	%f48, %f46, %f47, %f45;
	ld.global.f32 	%f49, [%rd42+12];
	add.s64 	%rd46, %rd45, %rd43;
	ld.global.f32 	%f50, [%rd46];
	fma.rn.f32 	%f66, %f49, %f50, %f48;
	add.s32 	%r38, %r38, 4;
$L__BB0_7:
	setp.eq.s32 	%p6, %r13, 0;
	@%p6 bra 	$L__BB0_12;
	setp.eq.s32 	%p7, %r13, 1;
	@%p7 bra 	$L__BB0_10;
	add.s32 	%r29, %r38, %r3;
	mul.wide.u32 	%rd47, %r29, 4;
	add.s64 	%rd48, %rd2, %rd47;
	ld.global.f32 	%f52, [%rd48];
	mad.lo.s32 	%r30, %r38, %r18, %r2;
	mul.wide.s32 	%rd49, %r30, 4;
	add.s64 	%rd50, %rd1, %rd49;
	ld.global.f32 	%f53, [%rd50];
	fma.rn.f32 	%f54, %f52, %f53, %f66;
	cvt.u64.u32 	%rd51, %r3;
	cvt.u64.u32 	%rd52, %r38;
	add.s64 	%rd53, %rd52, %rd51;
	shl.b64 	%rd54, %rd53, 2;
	add.s64 	%rd55, %rd2, %rd54;
	ld.global.f32 	%f55, [%rd55+4];
	mul.wide.s32 	%rd56, %r18, 4;
	add.s64 	%rd57, %rd50, %rd56;
	ld.global.f32 	%f56, [%rd57];
	fma.rn.f32 	%f66, %f55, %f56, %f54;
	add.s32 	%r38, %r38, 2;
$L__BB0_10:
	and.b32  	%r31, %r18, 1;
	setp.eq.b32 	%p8, %r31, 1;
	not.pred 	%p9, %p8;
	@%p9 bra 	$L__BB0_12;
	add.s32 	%r32, %r38, %r3;
	mul.wide.u32 	%rd58, %r32, 4;
	add.s64 	%rd59, %rd2, %rd58;
	ld.global.f32 	%f57, [%rd59];
	mad.lo.s32 	%r33, %r38, %r18, %r2;
	mul.wide.s32 	%rd60, %r33, 4;
	add.s64 	%rd61, %rd1, %rd60;
	ld.global.f32 	%f58, [%rd61];
	fma.rn.f32 	%f66, %f57, %f58, %f66;
$L__BB0_12:
	ld.param.u64 	%rd65, [_Z10matrixMultPfS_S_i_param_2];
	add.s32 	%r34, %r3, %r2;
	cvta.to.global.u64 	%rd62, %rd65;
	mul.wide.s32 	%rd63, %r34, 4;
	add.s64 	%rd64, %rd62, %rd63;
	st.global.f32 	[%rd64], %f66;
$L__BB0_13:
	ret;

}
	// .globl	_Z21generateRandomNumbersP17curandStateXORWOWPfS1_i
.visible .entry _Z21generateRandomNumbersP17curandStateXORWOWPfS1_i(
	.param .u64 .ptr .align 1 _Z21generateRandomNumbersP17curandStateXORWOWPfS1_i_param_0,
	.param .u64 .ptr .align 1 _Z21generateRandomNumbersP17curandStateXORWOWPfS1_i_param_1,
	.param .u64 .ptr .align 1 _Z21generateRandomNumbersP17curandStateXORWOWPfS1_i_param_2,
	.param .u32 _Z21generateRandomNumbersP17curandStateXORWOWPfS1_i_param_3
)
{
	.reg .pred 	%p<26>;
	.reg .b32 	%r<442>;
	.reg .b32 	%f<7>;
	.reg .b64 	%rd<25>;

	ld.param.u64 	%rd12, [_Z21generateRandomNumbersP17curandStateXORWOWPfS1_i_param_0];
	ld.param.u64 	%rd10, [_Z21generateRandomNumbersP17curandStateXORWOWPfS1_i_param_1];
	ld.param.u64 	%rd11, [_Z21generateRandomNumbersP17curandStateXORWOWPfS1_i_param_2];
	ld.param.u32 	%r187, [_Z21generateRandomNumbersP17curandStateXORWOWPfS1_i_param_3];
	cvta.to.global.u64 	%rd13, %rd12;
	mov.u32 	%r188, %tid.x;
	mov.u32 	%r189, %ctaid.x;
	mov.u32 	%r1, %ntid.x;
	mad.lo.s32 	%r441, %r189, %r1, %r188;
	cvt.s64.s32 	%rd24, %r441;
	mul.wide.s32 	%rd14, %r441, 48;
	add.s64 	%rd2, %rd13, %rd14;
	mov.b32 	%r190, 768892806;
	mov.b32 	%r191, 7302793;
	st.global.v2.u32 	[%rd2], {%r191, %r190};
	mov.b32 	%r192, -123459836;
	mov.b32 	%r193, 870500244;
	st.global.v2.u32 	[%rd2+8], {%r193, %r192};
	mov.b32 	%r194, 651219338;
	mov.b32 	%r195, -589760388;
	st.global.v2.u32 	[%rd2+16], {%r195, %r194};
	setp.eq.s32 	%p1, %r441, 0;
	@%p1 bra 	$L__BB1_42;
	mov.b32 	%r347, 0;
$L__BB1_2:
	and.b64  	%rd4, %rd24, 3;
	setp.eq.s64 	%p2, %rd4, 0;
	@%p2 bra 	$L__BB1_41;
	mul.wide.u32 	%rd15, %r347, 3200;
	mov.u64 	%rd16, precalc_xorwow_matrix;
	add.s64 	%rd5, %rd16, %rd15;
	cvt.u32.u64 	%r4, %rd4;
	mov.b32 	%r348, 0;
$L__BB1_4:
	mov.b32 	%r361, 0;
	mov.u32 	%r362, %r361;
	mov.u32 	%r363, %r361;
	mov.u32 	%r364, %r361;
	mov.u32 	%r365, %r361;
	mov.u32 	%r354, %r361;
$L__BB1_5:
	mul.wide.u32 	%rd17, %r354, 4;
	add.s64 	%rd18, %rd2, %rd17;
	ld.global.u32 	%r12, [%rd18+4];
	shl.b32 	%r13, %r354, 5;
	mov.b32 	%r360, 0;
$L__BB1_6:
	.pragma "nounroll";
	shr.u32 	%r200, %r12, %r360;
	and.b32  	%r201, %r200, 1;
	setp.eq.b32 	%p3, %r201, 1;
	not.pred 	%p4, %p3;
	add.s32 	%r202, %r13, %r360;
	mul.lo.s32 	%r203, %r202, 5;
	mul.wide.u32 	%rd19, %r203, 4;
	add.s64 	%rd6, %rd5, %rd19;
	@%p4 bra 	$L__BB1_8;
	ld.global.u32 	%r204, [%rd6];
	xor.b32  	%r365, %r365, %r204;
	ld.global.u32 	%r205, [%rd6+4];
	xor.b32  	%r364, %r364, %r205;
	ld.global.u32 	%r206, [%rd6+8];
	xor.b32  	%r363, %r363, %r206;
	ld.global.u32 	%r207, [%rd6+12];
	xor.b32  	%r362, %r362, %r207;
	ld.global.u32 	%r208, [%rd6+16];
	xor.b32  	%r361, %r361, %r208;
$L__BB1_8:
	and.b32  	%r210, %r200, 2;
	setp.eq.s32 	%p5, %r210, 0;
	@%p5 bra 	$L__BB1_10;
	ld.global.u32 	%r211, [%rd6+20];
	xor.b32  	%r365, %r365, %r211;
	ld.global.u32 	%r212, [%rd6+24];
	xor.b32  	%r364, %r364, %r212;
	ld.global.u32 	%r213, [%rd6+28];
	xor.b32  	%r363, %r363, %r213;
	ld.global.u32 	%r214, [%rd6+32];
	xor.b32  	%r362, %r362, %r214;
	ld.global.u32 	%r215, [%rd6+36];
	xor.b32  	%r361, %r361, %r215;
$L__BB1_10:
	and.b32  	%r217, %r200, 4;
	setp.eq.s32 	%p6, %r217, 0;
	@%p6 bra 	$L__BB1_12;
	ld.global.u32 	%r218, [%rd6+40];
	xor.b32  	%r365, %r365, %r218;
	ld.global.u32 	%r219, [%rd6+44];
	xor.b32  	%r364, %r364, %r219;
	ld.global.u32 	%r220, [%rd6+48];
	xor.b32  	%r363, %r363, %r220;
	ld.global.u32 	%r221, [%rd6+52];
	xor.b32  	%r362, %r362, %r221;
	ld.global.u32 	%r222, [%rd6+56];
	xor.b32  	%r361, %r361, %r222;
$L__BB1_12:
	and.b32  	%r224, %r200, 8;
	setp.eq.s32 	%p7, %r224, 0;
	@%p7 bra 	$L__BB1_14;
	ld.global.u32 	%r225, [%rd6+60];
	xor.b32  	%r365, %r365, %r225;
	ld.global.u32 	%r226, [%rd6+64];
	xor.b32  	%r364, %r364, %r226;
	ld.global.u32 	%r227, [%rd6+68];
	xor.b32  	%r363, %r363, %r227;
	ld.global.u32 	%r228, [%rd6+72];
	xor.b32  	%r362, %r362, %r228;
	ld.global.u32 	%r229, [%rd6+76];
	xor.b32  	%r361, %r361, %r229;
$L__BB1_14:
	and.b32  	%r231, %r200, 16;
	setp.eq.s32 	%p8, %r231, 0;
	@%p8 bra 	$L__BB1_16;
	ld.global.u32 	%r232, [%rd6+80];
	xor.b32  	%r365, %r365, %r232;
	ld.global.u32 	%r233, [%rd6+84];
	xor.b32  	%r364, %r364, %r233;
	ld.global.u32 	%r234, [%rd6+88];
	xor.b32  	%r363, %r363, %r234;
	ld.global.u32 	%r235, [%rd6+92];
	xor.b32  	%r362, %r362, %r235;
	ld.global.u32 	%r236, [%rd6+96];
	xor.b32  	%r361, %r361, %r236;
$L__BB1_16:
	and.b32  	%r238, %r200, 32;
	setp.eq.s32 	%p9, %r238, 0;
	@%p9 bra 	$L__BB1_18;
	ld.global.u32 	%r239, [%rd6+100];
	xor.b32  	%r365, %r365, %r239;
	ld.global.u32 	%r240, [%rd6+104];
	xor.b32  	%r364, %r364, %r240;
	ld.global.u32 	%r241, [%rd6+108];
	xor.b32  	%r363, %r363, %r241;
	ld.global.u32 	%r242, [%rd6+112];
	xor.b32  	%r362, %r362, %r242;
	ld.global.u32 	%r243, [%rd6+116];
	xor.b32  	%r361, %r361, %r243;
$L__BB1_18:
	and.b32  	%r245, %r200, 64;
	setp.eq.s32 	%p10, %r245, 0;
	@%p10 bra 	$L__BB1_20;
	ld.global.u32 	%r246, [%rd6+120];
	xor.b32  	%r365, %r365, %r246;
	ld.global.u32 	%r247, [%rd6+124];
	xor.b32  	%r364, %r364, %r247;
	ld.global.u32 	%r248, [%rd6+128];
	xor.b32  	%r363, %r363, %r248;
	ld.global.u32 	%r249, [%rd6+132];
	xor.b32  	%r362, %r362, %r249;
	ld.global.u32 	%r250, [%rd6+136];
	xor.b32  	%r361, %r361, %r250;
$L__BB1_20:
	and.b32  	%r252, %r200, 128;
	setp.eq.s32 	%p11, %r252, 0;
	@%p11 bra 	$L__BB1_22;
	ld.global.u32 	%r253, [%rd6+140];
	xor.b32  	%r365, %r365, %r253;
	ld.global.u32 	%r254, [%rd6+144];
	xor.b32  	%r364, %r364, %r254;
	ld.global.u32 	%r255, [%rd6+148];
	xor.b32  	%r363, %r363, %r255;
	ld.global.u32 	%r256, [%rd6+152];
	xor.b32  	%r362, %r362, %r256;
	ld.global.u32 	%r257, [%rd6+156];
	xor.b32  	%r361, %r361, %r257;
$L__BB1_22:
	and.b32  	%r259, %r200, 256;
	setp.eq.s32 	%p12, %r259, 0;
	@%p12 bra 	$L__BB1_24;
	ld.global.u32 	%r260, [%rd6+160];
	xor.b32  	%r365, %r365, %r260;
	ld.global.u32 	%r261, [%rd6+164];
	xor.b32  	%r364, %r364, %r261;
	ld.global.u32 	%r262, [%rd6+168];
	xor.b32  	%r363, %r363, %r262;
	ld.global.u32 	%r263, [%rd6+172];
	xor.b32  	%r362, %r362, %r263;
	ld.global.u32 	%r264, [%rd6+176];
	xor.b32  	%r361, %r361, %r264;
$L__BB1_24:
	and.b32  	%r266, %r200, 512;
	setp.eq.s32 	%p13, %r266, 0;
	@%p13 bra 	$L__BB1_26;
	ld.global.u32 	%r267, [%rd6+180];
	xor.b32  	%r365, %r365, %r267;
	ld.global.u32 	%r268, [%rd6+184];
	xor.b32  	%r364, %r364, %r268;
	ld.global.u32 	%r269, [%rd6+188];
	xor.b32  	%r363, %r363, %r269;
	ld.global.u32 	%r270, [%rd6+192];
	xor.b32  	%r362, %r362, %r270;
	ld.global.u32 	%r271, [%rd6+196];
	xor.b32  	%r361, %r361, %r271;
$L__BB1_26:
	and.b32  	%r273, %r200, 1024;
	setp.eq.s32 	%p14, %r273, 0;
	@%p14 bra 	$L__BB1_28;
	ld.global.u32 	%r274, [%rd6+200];
	xor.b32  	%r365, %r365, %r274;
	ld.global.u32 	%r275, [%rd6+204];
	xor.b32  	%r364, %r364, %r275;
	ld.global.u32 	%r276, [%rd6+208];
	xor.b32  	%r363, %r363, %r276;
	ld.global.u32 	%r277, [%rd6+212];
	xor.b32  	%r362, %r362, %r277;
	ld.global.u32 	%r278, [%rd6+216];
	xor.b32  	%r361, %r361, %r278;
$L__BB1_28:
	and.b32  	%r280, %r200, 2048;
	setp.eq.s32 	%p15, %r280, 0;
	@%p15 bra 	$L__BB1_30;
	ld.global.u32 	%r281, [%rd6+220];
	xor.b32  	%r365, %r365, %r281;
	ld.global.u32 	%r282, [%rd6+224];
	xor.b32  	%r364, %r364, %r282;
	ld.global.u32 	%r283, [%rd6+228];
	xor.b32  	%r363, %r363, %r283;
	ld.global.u32 	%r284, [%rd6+232];
	xor.b32  	%r362, %r362, %r284;
	ld.global.u32 	%r285, [%rd6+236];
	xor.b32  	%r361, %r361, %r285;
$L__BB1_30:
	and.b32  	%r287, %r200, 4096;
	setp.eq.s32 	%p16, %r287, 0;
	@%p16 bra 	$L__BB1_32;
	ld.global.u32 	%r288, [%rd6+240];
	xor.b32  	%r365, %r365, %r288;
	ld.global.u32 	%r289, [%rd6+244];
	xor.b32  	%r364, %r364, %r289;
	ld.global.u32 	%r290, [%rd6+248];
	xor.b32  	%r363, %r363, %r290;
	ld.global.u32 	%r291, [%rd6+252];
	xor.b32  	%r362, %r362, %r291;
	ld.global.u32 	%r292, [%rd6+256];
	xor.b32  	%r361, %r361, %r292;
$L__BB1_32:
	and.b32  	%r294, %r200, 8192;
	setp.eq.s32 	%p17, %r294, 0;
	@%p17 bra 	$L__BB1_34;
	ld.global.u32 	%r295, [%rd6+260];
	xor.b32  	%r365, %r365, %r295;
	ld.global.u32 	%r296, [%rd6+264];
	xor.b32  	%r364, %r364, %r296;
	ld.global.u32 	%r297, [%rd6+268];
	xor.b32  	%r363, %r363, %r297;
	ld.global.u32 	%r298, [%rd6+272];
	xor.b32  	%r362, %r362, %r298;
	ld.global.u32 	%r299, [%rd6+276];
	xor.b32  	%r361, %r361, %r299;
$L__BB1_34:
	and.b32  	%r301, %r200, 16384;
	setp.eq.s32 	%p18, %r301, 0;
	@%p18 bra 	$L__BB1_36;
	ld.global.u32 	%r302, [%rd6+280];
	xor.b32  	%r365, %r365, %r302;
	ld.global.u32 	%r303, [%rd6+284];
	xor.b32  	%r364, %r364, %r303;
	ld.global.u32 	%r304, [%rd6+288];
	xor.b32  	%r363, %r363, %r304;
	ld.global.u32 	%r305, [%rd6+292];
	xor.b32  	%r362, %r362, %r305;
	ld.global.u32 	%r306, [%rd6+296];
	xor.b32  	%r361, %r361, %r306;
$L__BB1_36:
	and.b32  	%r308, %r200, 32768;
	setp.eq.s32 	%p19, %r308, 0;
	@%p19 bra 	$L__BB1_38;
	ld.global.u32 	%r309, [%rd6+300];
	xor.b32  	%r365, %r365, %r309;
	ld.global.u32 	%r310, [%rd6+304];
	xor.b32  	%r364, %r364, %r310;
	ld.global.u32 	%r311, [%rd6+308];
	xor.b32  	%r363, %r363, %r311;
	ld.global.u32 	%r312, [%rd6+312];
	xor.b32  	%r362, %r362, %r312;
	ld.global.u32 	%r313, [%rd6+316];
	xor.b32  	%r361, %r361, %r313;
$L__BB1_38:
	add.s32 	%r360, %r360, 16;
	setp.ne.s32 	%p20, %r360, 32;
	@%p20 bra 	$L__BB1_6;
	mad.lo.s32 	%r314, %r354, -31, %r13;
	add.s32 	%r354, %r314, 1;
	setp.ne.s32 	%p21, %r354, 5;
	@%p21 bra 	$L__BB1_5;
	st.global.u32 	[%rd2+4], %r365;
	st.global.u32 	[%rd2+8], %r364;
	st.global.u32 	[%rd2+12], %r363;
	st.global.u32 	[%rd2+16], %r362;
	st.global.u32 	[%rd2+20], %r361;
	add.s32 	%r348, %r348, 1;
	setp.lt.u32 	%p22, %r348, %r4;
	@%p22 bra 	$L__BB1_4;
$L__BB1_41:
	shr.u64 	%rd7, %rd24, 2;
	add.s32 	%r347, %r347, 1;
	setp.gt.u64 	%p23, %rd24, 3;
	mov.u64 	%rd24, %rd7;
	@%p23 bra 	$L__BB1_2;
$L__BB1_42:
	mov.b32 	%r315, 0;
	st.global.v2.u32 	[%rd2+24], {%r315, %r315};
	st.global.u32 	[%rd2+32], %r315;
	mov.b64 	%rd20, 0;
	st.global.u64 	[%rd2+40], %rd20;
	setp.ge.s32 	%p24, %r441, %r187;
	@%p24 bra 	$L__BB1_45;
	mov.u32 	%r316, %nctaid.x;
	mul.lo.s32 	%r184, %r1, %r316;
	cvta.to.global.u64 	%rd8, %rd10;
	cvta.to.global.u64 	%rd9, %rd11;
$L__BB1_44:
	ld.global.v2.u32 	{%r317, %r318}, [%rd2];
	shr.u32 	%r319, %r318, 2;
	xor.b32  	%r320, %r319, %r318;
	ld.global.v2.u32 	{%r321, %r322}, [%rd2+8];
	ld.global.v2.u32 	{%r323, %r324}, [%rd2+16];
	st.global.v2.u32 	[%rd2+8], {%r322, %r323};
	shl.b32 	%r325, %r324, 4;
	shl.b32 	%r326, %r320, 1;
	xor.b32  	%r327, %r326, %r325;
	xor.b32  	%r328, %r327, %r320;
	xor.b32  	%r329, %r328, %r324;
	st.global.v2.u32 	[%rd2+16], {%r324, %r329};
	add.s32 	%r330, %r317, 362437;
	st.global.v2.u32 	[%rd2], {%r330, %r321};
	add.s32 	%r331, %r329, %r330;
	cvt.rn.f32.u32 	%f1, %r331;
	fma.rn.f32 	%f2, %f1, 0f2F800000, 0f2F000000;
	mul.f32 	%f3, %f2, 0f42C80000;
	mul.wide.s32 	%rd21, %r441, 4;
	add.s64 	%rd22, %rd8, %rd21;
	st.global.f32 	[%rd22], %f3;
	ld.global.v2.u32 	{%r332, %r333}, [%rd2];
	shr.u32 	%r334, %r333, 2;
	xor.b32  	%r335, %r334, %r333;
	ld.global.v2.u32 	{%r336, %r337}, [%rd2+8];
	ld.global.v2.u32 	{%r338, %r339}, [%rd2+16];
	st.global.v2.u32 	[%rd2+8], {%r337, %r338};
	shl.b32 	%r340, %r339, 4;
	shl.b32 	%r341, %r335, 1;
	xor.b32  	%r342, %r341, %r340;
	xor.b32  	%r343, %r342, %r335;
	xor.b32  	%r344, %r343, %r339;
	st.global.v2.u32 	[%rd2+16], {%r339, %r344};
	add.s32 	%r345, %r332, 362437;
	st.global.v2.u32 	[%rd2], {%r345, %r336};
	add.s32 	%r346, %r344, %r345;
	cvt.rn.f32.u32 	%f4, %r346;
	fma.rn.f32 	%f5, %f4, 0f2F800000, 0f2F000000;
	mul.f32 	%f6, %f5, 0f42C80000;
	add.s64 	%rd23, %rd9, %rd21;
	st.global.f32 	[%rd23], %f6;
	add.s32 	%r441, %r441, %r184;
	setp.lt.s32 	%p25, %r441, %r187;
	@%p25 bra 	$L__BB1_44;
$L__BB1_45:
	ret;

}


// ===== COMPILED SASS (sm_100) =====

	.target	sm_100

	.elftype	@"ET_EXEC"


//--------------------- .note.nv.tkinfo           --------------------------
	.section	.note.nv.tkinfo,"",@"SHT_NOTE"
	.sectionflags	@"SHF_NOTE_NV_TKINFO"
	.tkinfo
        /*0018*/ 	.word	0x00000002
        /*0030*/ 	.string	""
        /*0030*/ 	.string	"ptxas"
        /*0030*/ 	.string	"Cuda compilation tools, release 13.0, V13.0.88"
        /*0030*/ 	.string	"Build cuda_13.0.r13.0/compiler.36424714_0"
        /*0030*/ 	.string	"-arch sm_100 -m 64 "



//--------------------- .note.nv.cuinfo           --------------------------
	.section	.note.nv.cuinfo,"",@"SHT_NOTE"
	.sectionflags	@"SHF_NOTE_NV_CUINFO"
        /*0018*/ 	.short	0x0002
        /*001a*/ 	.short	0x0064
        /*001c*/ 	.short	0x0082
	.zero		2


//--------------------- .nv.info                  --------------------------
	.section	.nv.info,"",@"SHT_CUDA_INFO"
	.align	4


	//----- nvinfo : EIATTR_REGCOUNT
	.align		4
        /*0000*/ 	.byte	0x04, 0x2f
        /*0002*/ 	.short	(.L_10 - .L_9)
	.align		4
.L_9:
        /*0004*/ 	.word	index@(_Z10matrixMultPfS_S_i)
        /*0008*/ 	.word	0x0000001e


	//----- nvinfo : EIATTR_FRAME_SIZE
	.align		4
.L_10:
        /*000c*/ 	.byte	0x04, 0x11
        /*000e*/ 	.short	(.L_12 - .L_11)
	.align		4
.L_11:
        /*0010*/ 	.word	index@(_Z10matrixMultPfS_S_i)
        /*0014*/ 	.word	0x00000000


	//----- nvinfo : EIATTR_REGCOUNT
	.align		4
.L_12:
        /*0018*/ 	.byte	0x04, 0x2f
        /*001a*/ 	.short	(.L_14 - .L_13)
	.align		4
.L_13:
        /*001c*/ 	.word	index@(_Z21generateRandomNumbersP17curandStateXORWOWPfS1_i)
        /*0020*/ 	.word	0x0000001f


	//----- nvinfo : EIATTR_FRAME_SIZE
	.align		4
.L_14:
        /*0024*/ 	.byte	0x04, 0x11
        /*0026*/ 	.short	(.L_16 - .L_15)
	.align		4
.L_15:
        /*0028*/ 	.word	index@(_Z21generateRandomNumbersP17curandStateXORWOWPfS1_i)
        /*002c*/ 	.word	0x00000000


	//----- nvinfo : EIATTR_MIN_STACK_SIZE
	.align		4
.L_16:
        /*0030*/ 	.byte	0x04, 0x12
        /*0032*/ 	.short	(.L_18 - .L_17)
	.align		4
.L_17:
        /*0034*/ 	.word	index@(_Z21generateRandomNumbersP17curandStateXORWOWPfS1_i)
        /*0038*/ 	.word	0x00000000


	//----- nvinfo : EIATTR_MIN_STACK_SIZE
	.align		4
.L_18:
        /*003c*/ 	.byte	0x04, 0x12
        /*003e*/ 	.short	(.L_20 - .L_19)
	.align		4
.L_19:
        /*0040*/ 	.word	index@(_Z10matrixMultPfS_S_i)
        /*0044*/ 	.word	0x00000000
.L_20:


//--------------------- .nv.compat                --------------------------
	.section	.nv.compat,"",@"SHT_CUDA_COMPAT_INFO"
	.align	4
        /*0000*/ 	.byte	0x02, 0x09, 0x00, 0x00, 0x02, 0x02, 0x01, 0x00, 0x02, 0x05, 0x05, 0x00, 0x03, 0x07, 0x01, 0x01
        /*0010*/ 	.byte	0x02, 0x03, 0x00, 0x00, 0x02, 0x06, 0x01, 0x00, 0x04, 0x0b, 0x08, 0x00, 0x09, 0x00, 0x00, 0x00
        /*0020*/ 	.byte	0x00, 0x00, 0x00, 0x00


//--------------------- .nv.info._Z21generateRandomNumbersP17curandStateXORWOWPfS1_i --------------------------
	.section	.nv.info._Z21generateRandomNumbersP17curandStateXORWOWPfS1_i,"",@"SHT_CUDA_INFO"
	.sectionflags	@""
	.align	4


	//----- nvinfo : EIATTR_CUDA_API_VERSION
	.align		4
        /*0000*/ 	.byte	0x04, 0x37
        /*0002*/ 	.short	(.L_22 - .L_21)
.L_21:
        /*0004*/ 	.word	0x00000082


	//----- nvinfo : EIATTR_KPARAM_INFO
	.align		4
.L_22:
        /*0008*/ 	.byte	0x04, 0x17
        /*000a*/ 	.short	(.L_24 - .L_23)
.L_23:
        /*000c*/ 	.word	0x00000000
        /*0010*/ 	.short	0x0003
        /*0012*/ 	.short	0x0018
        /*0014*/ 	.byte	0x00, 0xf0, 0x11, 0x00


	//----- nvinfo : EIATTR_KPARAM_INFO
	.align		4
.L_24:
        /*0018*/ 	.byte	0x04, 0x17
        /*001a*/ 	.short	(.L_26 - .L_25)
.L_25:
        /*001c*/ 	.word	0x00000000
        /*0020*/ 	.short	0x0002
        /*0022*/ 	.short	0x0010
        /*0024*/ 	.byte	0x00, 0xf5, 0x21, 0x00


	//----- nvinfo : EIATTR_KPARAM_INFO
	.align		4
.L_26:
        /*0028*/ 	.byte	0x04, 0x17
        /*002a*/ 	.short	(.L_28 - .L_27)
.L_27:
        /*002c*/ 	.word	0x00000000
        /*0030*/ 	.short	0x0001
        /*0032*/ 	.short	0x0008
        /*0034*/ 	.byte	0x00, 0xf5, 0x21, 0x00


	//----- nvinfo : EIATTR_KPARAM_INFO
	.align		4
.L_28:
        /*0038*/ 	.byte	0x04, 0x17
        /*003a*/ 	.short	(.L_30 - .L_29)
.L_29:
        /*003c*/ 	.word	0x00000000
        /*0040*/ 	.short	0x0000
        /*0042*/ 	.short	0x0000
        /*0044*/ 	.byte	0x00, 0xf5, 0x21, 0x00


	//----- nvinfo : EIATTR_SPARSE_MMA_MASK
	.align		4
.L_30:
        /*0048*/ 	.byte	0x03, 0x50
        /*004a*/ 	.short	0x0000


	//----- nvinfo : EIATTR_MAXREG_COUNT
	.align		4
        /*004c*/ 	.byte	0x03, 0x1b
        /*004e*/ 	.short	0x00ff


	//----- nvinfo : EIATTR_MERCURY_ISA_VERSION
	.align		4
        /*0050*/ 	.byte	0x03, 0x5f
        /*0052*/ 	.short	0x0101


	//----- nvinfo : EIATTR_VRC_CTA_INIT_COUNT
	.align		4
        /*0054*/ 	.byte	0x02, 0x4a
	.zero		1
	.zero		1


	//----- nvinfo : EIATTR_EXIT_INSTR_OFFSETS
	.align		4
        /*0058*/ 	.byte	0x04, 0x1c
        /*005a*/ 	.short	(.L_32 - .L_31)


	//   ....[0]....
.L_31:
        /*005c*/ 	.word	0x00000f70


	//   ....[1]....
        /*0060*/ 	.word	0x000012e0


	//----- nvinfo : EIATTR_CRS_STACK_SIZE
	.align		4
.L_32:
        /*0064*/ 	.byte	0x04, 0x1e
        /*0066*/ 	.short	(.L_34 - .L_33)
.L_33:
        /*0068*/ 	.word	0x00000000


	//----- nvinfo : EIATTR_CBANK_PARAM_SIZE
	.align		4
.L_34:
        /*006c*/ 	.byte	0x03, 0x19
        /*006e*/ 	.short	0x001c


	//----- nvinfo : EIATTR_PARAM_CBANK
	.align		4
        /*0070*/ 	.byte	0x04, 0x0a
        /*0072*/ 	.short	(.L_36 - .L_35)
	.align		4
.L_35:
        /*0074*/ 	.word	index@(.nv.constant0._Z21generateRandomNumbersP17curandStateXORWOWPfS1_i)
        /*0078*/ 	.short	0x0380
        /*007a*/ 	.short	0x001c


	//----- nvinfo : EIATTR_SW_WAR
	.align		4
.L_36:
        /*007c*/ 	.byte	0x04, 0x36
        /*007e*/ 	.short	(.L_38 - .L_37)
.L_37:
        /*0080*/ 	.word	0x00000008
.L_38:


//--------------------- .nv.info._Z10matrixMultPfS_S_i --------------------------
	.section	.nv.info._Z10matrixMultPfS_S_i,"",@"SHT_CUDA_INFO"
	.sectionflags	@""
	.align	4


	//----- nvinfo : EIATTR_CUDA_API_VERSION
	.align		4
        /*0000*/ 	.byte	0x04, 0x37
        /*0002*/ 	.short	(.L_40 - .L_39)
.L_39:
        /*0004*/ 	.word	0x00000082


	//----- nvinfo : EIATTR_KPARAM_INFO
	.align		4
.L_40:
        /*0008*/ 	.byte	0x04, 0x17
        /*000a*/ 	.short	(.L_42 - .L_41)
.L_41:
        /*000c*/ 	.word	0x00000000
        /*0010*/ 	.short	0x0003
        /*0012*/ 	.short	0x0018
        /*0014*/ 	.byte	0x00, 0xf0, 0x11, 0x00


	//----- nvinfo : EIATTR_KPARAM_INFO
	.align		4
.L_42:
        /*0018*/ 	.byte	0x04, 0x17
        /*001a*/ 	.short	(.L_44 - .L_43)
.L_43:
        /*001c*/ 	.word	0x00000000
        /*0020*/ 	.short	0x0002
        /*0022*/ 	.short	0x0010
        /*0024*/ 	.byte	0x00, 0xf5, 0x21, 0x00


	//----- nvinfo : EIATTR_KPARAM_INFO
	.align		4
.L_44:
        /*0028*/ 	.byte	0x04, 0x17
        /*002a*/ 	.short	(.L_46 - .L_45)
.L_45:
        /*002c*/ 	.word	0x00000000
        /*0030*/ 	.short	0x0001
        /*0032*/ 	.short	0x0008
        /*0034*/ 	.byte	0x00, 0xf5, 0x21, 0x00


	//----- nvinfo : EIATTR_KPARAM_INFO
	.align		4
.L_46:
        /*0038*/ 	.byte	0x04, 0x17
        /*003a*/ 	.short	(.L_48 - .L_47)
.L_47:
        /*003c*/ 	.word	0x00000000
        /*0040*/ 	.short	0x0000
        /*0042*/ 	.short	0x0000
        /*0044*/ 	.byte	0x00, 0xf5, 0x21, 0x00


	//----- nvinfo : EIATTR_SPARSE_MMA_MASK
	.align		4
.L_48:
        /*0048*/ 	.byte	0x03, 0x50
        /*004a*/ 	.short	0x0000


	//----- nvinfo : EIATTR_MAXREG_COUNT
	.align		4
        /*004c*/ 	.byte	0x03, 0x1b
        /*004e*/ 	.short	0x00ff


	//----- nvinfo : EIATTR_MERCURY_ISA_VERSION
	.align		4
        /*0050*/ 	.byte	0x03, 0x5f
        /*0052*/ 	.short	0x0101


	//----- nvinfo : EIATTR_VRC_CTA_INIT_COUNT
	.align		4
        /*0054*/ 	.byte	0x02, 0x4a
	.zero		1
	.zero		1


	//----- nvinfo : EIATTR_EXIT_INSTR_OFFSETS
	.align		4
        /*0058*/ 	.byte	0x04, 0x1c
        /*005a*/ 	.short	(.L_50 - .L_49)


	//   ....[0]....
.L_49:
        /*005c*/ 	.word	0x000000c0


	//   ....[1]....
        /*0060*/ 	.word	0x00000a90


	//----- nvinfo : EIATTR_CBANK_PARAM_SIZE
	.align		4
.L_50:
        /*0064*/ 	.byte	0x03, 0x19
        /*0066*/ 	.short	0x001c


	//----- nvinfo : EIATTR_PARAM_CBANK
	.align		4
        /*0068*/ 	.byte	0x04, 0x0a
        /*006a*/ 	.short	(.L_52 - .L_51)
	.align		4
.L_51:
        /*006c*/ 	.word	index@(.nv.constant0._Z10matrixMultPfS_S_i)
        /*0070*/ 	.short	0x0380
        /*0072*/ 	.short	0x001c


	//----- nvinfo : EIATTR_SW_WAR
	.align		4
.L_52:
        /*0074*/ 	.byte	0x04, 0x36
        /*0076*/ 	.short	(.L_54 - .L_53)
.L_53:
        /*0078*/ 	.word	0x00000008
.L_54:


//--------------------- .nv.callgraph             --------------------------
	.section	.nv.callgraph,"",@"SHT_CUDA_CALLGRAPH"
	.align	4
	.sectionentsize	8
	.align		4
        /*0000*/ 	.word	0x00000000
	.align		4
        /*0004*/ 	.word	0xffffffff
	.align		4
        /*0008*/ 	.word	0x00000000
	.align		4
        /*000c*/ 	.word	0xfffffffe
	.align		4
        /*0010*/ 	.word	0x00000000
	.align		4
        /*0014*/ 	.word	0xfffffffd
	.align		4
        /*0018*/ 	.word	0x00000000
	.align		4
        /*001c*/ 	.word	0xfffffffc


//--------------------- .nv.constant4             --------------------------
	.section	.nv.constant4,"a",@progbits
	.align	8
	.align		8
.nv.constant4:
        /*0000*/ 	.dword	precalc_xorwow_matrix
	.align		8
        /*0008*/ 	.dword	precalc_xorwow_offset_matrix
	.align		8
        /*0010*/ 	.dword	mrg32k3aM1
	.align		8
        /*0018*/ 	.dword	mrg32k3aM2
	.align		8
        /*0020*/ 	.dword	mrg32k3aM1SubSeq
	.align		8
        /*0028*/ 	.dword	mrg32k3aM2SubSeq
	.align		8
        /*0030*/ 	.dword	mrg32k3aM1Seq
	.align		8
        /*0038*/ 	.dword	mrg32k3aM2Seq


//--------------------- .nv.constant3             --------------------------
	.section	.nv.constant3,"a",@progbits
	.align	8
.nv.constant3:
	.type		__cr_lgamma_table,@object
	.size		__cr_lgamma_table,(.L_8 - __cr_lgamma_table)
__cr_lgamma_table:
        /*0000*/ 	.byte	0x00, 0x00, 0x00, 0x00, 0x00, 0x00, 0x00, 0x00, 0x00, 0x00, 0x00, 0x00, 0x00, 0x00, 0x00, 0x00
        /*0010*/ 	.byte	0xef, 0x39, 0xfa, 0xfe, 0x42, 0x2e, 0xe6, 0x3f, 0x02, 0x20, 0x2a, 0xfa, 0x0b, 0xab, 0xfc, 0x3f
        /*0020*/ 	.byte	0xf9, 0x2c, 0x92, 0x7c, 0xa7, 0x6c, 0x09, 0x40, 0xc9, 0x79, 0x44, 0x3c, 0x64, 0x26, 0x13, 0x40
        /*0030*/ 	.byte	0xca, 0x01, 0xcf, 0x3a, 0x27, 0x51, 0x1a, 0x40, 0x30, 0xcc, 0x2d, 0xf3, 0xe1, 0x0c, 0x21, 0x40
        /*0040*/ 	.byte	0x0d, 0xb7, 0xfc, 0x82, 0x8e, 0x35, 0x25, 0x40
.L_8:


//--------------------- .text._Z21generateRandomNumbersP17curandStateXORWOWPfS1_i --------------------------
	.section	.text._Z21generateRandomNumbersP17curandStateXORWOWPfS1_i,"ax",@progbits
	.align	128
        .global         _Z21generateRandomNumbersP17curandStateXORWOWPfS1_i
        .type           _Z21generateRandomNumbersP17curandStateXORWOWPfS1_i,@function
        .size           _Z21generateRandomNumbersP17curandStateXORWOWPfS1_i,(.L_x_15 - _Z21generateRandomNumbersP17curandStateXORWOWPfS1_i)
        .other          _Z21generateRandomNumbersP17curandStateXORWOWPfS1_i,@"STO_CUDA_ENTRY STV_DEFAULT"
_Z21generateRandomNumbersP17curandStateXORWOWPfS1_i:
.text._Z21generateRandomNumbersP17curandStateXORWOWPfS1_i:
[----:B------:R-:W-:Y:S01]  /*0000*/  LDC R1, c[0x0][0x37c] ;  /* 0x0000df00ff017b82 */ /* 0x000fe20000000800 */
[----:B------:R-:W0:Y:S07]  /*0010*/  S2R R5, SR_TID.X ;  /* 0x0000000000057919 */ /* 0x000e2e0000002100 */
[----:B------:R-:W0:Y:S01]  /*0020*/  S2UR UR6, SR_CTAID.X ;  /* 0x00000000000679c3 */ /* 0x000e220000002500 */
[----:B------:R-:W1:Y:S01]  /*0030*/  LDCU.64 UR4, c[0x0][0x358] ;  /* 0x00006b00ff0477ac */ /* 0x000e620008000a00 */
[----:B------:R-:W-:Y:S01]  /*0040*/  IMAD.MOV.U32 R4, RZ, RZ, 0x6f6e89 ;  /* 0x006f6e89ff047424 */ /* 0x000fe200078e00ff */
[----:B------:R-:W-:Y:S01]  /*0050*/  BSSY.RECONVERGENT B0, `(.L_x_0) ;  /* 0x00000e8000007945 */ /* 0x000fe20003800200 */
[----:B------:R-:W-:-:S02]  /*0060*/  IMAD.MOV.U32 R6, RZ, RZ, 0x33e2c794 ;  /* 0x33e2c794ff067424 */ /* 0x000fc400078e00ff */
[----:B------:R-:W-:Y:S02]  /*0070*/  IMAD.MOV.U32 R7, RZ, RZ, -0x75bd8fc ;  /* 0xf8a42704ff077424 */ /* 0x000fe400078e00ff */
[----:B------:R-:W0:Y:S01]  /*0080*/  LDC R10, c[0x0][0x360] ;  /* 0x0000d800ff0a7b82 */ /* 0x000e220000000800 */
[----:B------:R-:W-:Y:S02]  /*0090*/  IMAD.MOV.U32 R8, RZ, RZ, -0x23270784 ;  /* 0xdcd8f87cff087424 */ /* 0x000fe400078e00ff */
[----:B------:R-:W-:-:S05]  /*00a0*/  IMAD.MOV.U32 R9, RZ, RZ, 0x26d0d18a ;  /* 0x26d0d18aff097424 */ /* 0x000fca00078e00ff */
[----:B------:R-:W2:Y:S01]  /*00b0*/  LDC.64 R2, c[0x0][0x380] ;  /* 0x0000e000ff027b82 */ /* 0x000ea20000000a00 */
[----:B0-----:R-:W-:Y:S02]  /*00c0*/  IMAD R0, R10, UR6, R5 ;  /* 0x000000060a007c24 */ /* 0x001fe4000f8e0205 */
[----:B------:R-:W-:-:S03]  /*00d0*/  IMAD.MOV.U32 R5, RZ, RZ, 0x2dd45f86 ;  /* 0x2dd45f86ff057424 */ /* 0x000fc600078e00ff */
[C---:B------:R-:W-:Y:S01]  /*00e0*/  ISETP.NE.AND P0, PT, R0.reuse, RZ, PT ;  /* 0x000000ff0000720c */ /* 0x040fe20003f05270 */
[----:B--2---:R-:W-:-:S05]  /*00f0*/  IMAD.WIDE R2, R0, 0x30, R2 ;  /* 0x0000003000027825 */ /* 0x004fca00078e0202 */
[----:B-1----:R0:W-:Y:S04]  /*0100*/  STG.E.64 desc[UR4][R2.64], R4 ;  /* 0x0000000402007986 */ /* 0x0021e8000c101b04 */
[----:B------:R0:W-:Y:S04]  /*0110*/  STG.E.64 desc[UR4][R2.64+0x8], R6 ;  /* 0x0000080602007986 */ /* 0x0001e8000c101b04 */
[----:B------:R0:W-:Y:S01]  /*0120*/  STG.E.64 desc[UR4][R2.64+0x10], R8 ;  /* 0x0000100802007986 */ /* 0x0001e2000c101b04 */
[----:B------:R-:W-:Y:S05]  /*0130*/  @!P0 BRA `(.L_x_1) ;  /* 0x0000000c00648947 */ /* 0x000fea0003800000 */
[--C-:B------:R-:W-:Y:S01]  /*0140*/  SHF.R.S32.HI R11, RZ, 0x1f, R0.reuse ;  /* 0x0000001fff0b7819 */ /* 0x100fe20000011400 */
[----:B------:R-:W-:Y:S02]  /*0150*/  IMAD.MOV.U32 R12, RZ, RZ, R0 ;  /* 0x000000ffff0c7224 */ /* 0x000fe400078e0000 */
[----:B------:R-:W-:-:S07]  /*0160*/  IMAD.MOV.U32 R13, RZ, RZ, RZ ;  /* 0x000000ffff0d7224 */ /* 0x000fce00078e00ff */
.L_x_7:
[----:B0-----:R-:W-:Y:S01]  /*0170*/  LOP3.LUT R2, R12, 0x3, RZ, 0xc0, !PT ;  /* 0x000000030c027812 */ /* 0x001fe200078ec0ff */
[----:B------:R-:W-:Y:S03]  /*0180*/  BSSY.RECONVERGENT B1, `(.L_x_2) ;  /* 0x00000ce000017945 */ /* 0x000fe60003800200 */
[----:B------:R-:W-:-:S04]  /*0190*/  ISETP.NE.U32.AND P0, PT, R2, RZ, PT ;  /* 0x000000ff0200720c */ /* 0x000fc80003f05070 */
[----:B------:R-:W-:-:S13]  /*01a0*/  ISETP.NE.AND.EX P0, PT, RZ, RZ, PT, P0 ;  /* 0x000000ffff00720c */ /* 0x000fda0003f05300 */
[----:B------:R-:W-:Y:S05]  /*01b0*/  @!P0 BRA `(.L_x_3) ;  /* 0x0000000c00288947 */ /* 0x000fea0003800000 */
[----:B------:R-:W0:Y:S01]  /*01c0*/  LDC.64 R4, c[0x4][RZ] ;  /* 0x01000000ff047b82 */ /* 0x000e220000000a00 */
[----:B------:R-:W-:Y:S02]  /*01d0*/  IMAD.MOV.U32 R14, RZ, RZ, RZ ;  /* 0x000000ffff0e7224 */ /* 0x000fe400078e00ff */
[----:B0-----:R-:W-:-:S07]  /*01e0*/  IMAD.WIDE.U32 R4, R13, 0xc80, R4 ;  /* 0x00000c800d047825 */ /* 0x001fce00078e0004 */
.L_x_6:
[----:B0-----:R-:W-:Y:S01]  /*01f0*/  IMAD.MOV.U32 R15, RZ, RZ, RZ ;  /* 0x000000ffff0f7224 */ /* 0x001fe200078e00ff */
[----:B------:R-:W-:Y:S01]  /*0200*/  CS2R R6, SRZ ;  /* 0x0000000000067805 */ /* 0x000fe2000001ff00 */
[----:B------:R-:W-:Y:S01]  /*0210*/  IMAD.MOV.U32 R16, RZ, RZ, RZ ;  /* 0x000000ffff107224 */ /* 0x000fe200078e00ff */
[----:B------:R-:W-:-:S07]  /*0220*/  CS2R R2, SRZ ;  /* 0x0000000000027805 */ /* 0x000fce000001ff00 */
.L_x_5:
[----:B------:R-:W0:Y:S01]  /*0230*/  S2R R17, SR_TID.X ;  /* 0x0000000000117919 */ /* 0x000e220000002100 */
[----:B------:R-:W1:Y:S01]  /*0240*/  LDC.64 R8, c[0x0][0x380] ;  /* 0x0000e000ff087b82 */ /* 0x000e620000000a00 */
[----:B0-----:R-:W-:-:S04]  /*0250*/  IMAD R17, R10, UR6, R17 ;  /* 0x000000060a117c24 */ /* 0x001fc8000f8e0211 */
[----:B-1----:R-:W-:-:S04]  /*0260*/  IMAD.WIDE R8, R17, 0x30, R8 ;  /* 0x0000003011087825 */ /* 0x002fc800078e0208 */
[----:B------:R-:W-:-:S05]  /*0270*/  IMAD.WIDE.U32 R8, R16, 0x4, R8 ;  /* 0x0000000410087825 */ /* 0x000fca00078e0008 */
[----:B------:R0:W5:Y:S01]  /*0280*/  LDG.E R17, desc[UR4][R8.64+0x4] ;  /* 0x0000040408117981 */ /* 0x000162000c1e1900 */
[----:B------:R-:W-:-:S07]  /*0290*/  IMAD.MOV.U32 R18, RZ, RZ, RZ ;  /* 0x000000ffff127224 */ /* 0x000fce00078e00ff */
.L_x_4:
[----:B-----5:R-:W-:Y:S01]  /*02a0*/  SHF.R.U32.HI R23, RZ, R18, R17 ;  /* 0x00000012ff177219 */ /* 0x020fe20000011611 */
[----:B0-----:R-:W-:-:S03]  /*02b0*/  IMAD.SHL.U32 R9, R16, 0x20, RZ ;  /* 0x0000002010097824 */ /* 0x001fc600078e00ff */
[----:B------:R-:W-:Y:S01]  /*02c0*/  LOP3.LUT R19, R23, 0x1, RZ, 0xc0, !PT ;  /* 0x0000000117137812 */ /* 0x000fe200078ec0ff */
[----:B------:R-:W-:-:S03]  /*02d0*/  IMAD.IADD R8, R9, 0x1, R18 ;  /* 0x0000000109087824 */ /* 0x000fc600078e0212 */
[----:B------:R-:W-:Y:S01]  /*02e0*/  ISETP.NE.U32.AND P0, PT, R19, 0x1, PT ;  /* 0x000000011300780c */ /* 0x000fe20003f05070 */
[----:B------:R-:W-:-:S03]  /*02f0*/  IMAD R9, R8, 0x5, RZ ;  /* 0x0000000508097824 */ /* 0x000fc600078e02ff */
[----:B------:R-:W-:Y:S01]  /*0300*/  R2P PR, R23, 0x7e ;  /* 0x0000007e17007804 */ /* 0x000fe20000000000 */
[----:B------:R-:W-:-:S08]  /*0310*/  IMAD.WIDE.U32 R8, R9, 0x4, R4 ;  /* 0x0000000409087825 */ /* 0x000fd000078e0004 */
[----:B------:R-:W2:Y:S04]  /*0320*/  @!P0 LDG.E R20, desc[UR4][R8.64] ;  /* 0x0000000408148981 */ /* 0x000ea8000c1e1900 */
[----:B------:R-:W3:Y:S04]  /*0330*/  @!P0 LDG.E R22, desc[UR4][R8.64+0x10] ;  /* 0x0000100408168981 */ /* 0x000ee8000c1e1900 */
[----:B------:R-:W4:Y:S04]  /*0340*/  @P1 LDG.E R24, desc[UR4][R8.64+0x14] ;  /* 0x0000140408181981 */ /* 0x000f28000c1e1900 */
[----:B------:R-:W4:Y:S04]  /*0350*/  @P2 LDG.E R26, desc[UR4][R8.64+0x28] ;  /* 0x00002804081a2981 */ /* 0x000f28000c1e1900 */
[----:B------:R-:W4:Y:S04]  /*0360*/  @!P0 LDG.E R19, desc[UR4][R8.64+0x4] ;  /* 0x0000040408138981 */ /* 0x000f28000c1e1900 */
[----:B------:R-:W4:Y:S04]  /*0370*/  @!P0 LDG.E R21, desc[UR4][R8.64+0xc] ;  /* 0x00000c0408158981 */ /* 0x000f28000c1e1900 */
[----:B------:R-:W4:Y:S04]  /*0380*/  @P1 LDG.E R25, desc[UR4][R8.64+0x18] ;  /* 0x0000180408191981 */ /* 0x000f28000c1e1900 */
[----:B------:R-:W4:Y:S04]  /*0390*/  @P3 LDG.E R28, desc[UR4][R8.64+0x3c] ;  /* 0x00003c04081c3981 */ /* 0x000f28000c1e1900 */
[----:B------:R-:W4:Y:S01]  /*03a0*/  @P6 LDG.E R27, desc[UR4][R8.64+0x7c] ;  /* 0x00007c04081b6981 */ /* 0x000f22000c1e1900 */
[----:B--2---:R-:W-:-:S03]  /*03b0*/  @!P0 LOP3.LUT R15, R15, R20, RZ, 0x3c, !PT ;  /* 0x000000140f0f8212 */ /* 0x004fc600078e3cff */
[----:B------:R-:W2:Y:S01]  /*03c0*/  @!P0 LDG.E R20, desc[UR4][R8.64+0x8] ;  /* 0x0000080408148981 */ /* 0x000ea2000c1e1900 */
[----:B---3--:R-:W-:-:S03]  /*03d0*/  @!P0 LOP3.LUT R7, R7, R22, RZ, 0x3c, !PT ;  /* 0x0000001607078212 */ /* 0x008fc600078e3cff */
[----:B------:R-:W3:Y:S01]  /*03e0*/  @P1 LDG.E R22, desc[UR4][R8.64+0x24] ;  /* 0x0000240408161981 */ /* 0x000ee2000c1e1900 */
[----:B----4-:R-:W-:-:S03]  /*03f0*/  @P1 LOP3.LUT R15, R15, R24, RZ, 0x3c, !PT ;  /* 0x000000180f0f1212 */ /* 0x010fc600078e3cff */
[----:B------:R-:W4:Y:S01]  /*0400*/  @P2 LDG.E R24, desc[UR4][R8.64+0x38] ;  /* 0x0000380408182981 */ /* 0x000f22000c1e1900 */
[----:B------:R-:W-:-:S03]  /*0410*/  @P2 LOP3.LUT R15, R15, R26, RZ, 0x3c, !PT ;  /* 0x0000001a0f0f2212 */ /* 0x000fc600078e3cff */
[----:B------:R-:W4:Y:S01]  /*0420*/  @P4 LDG.E R26, desc[UR4][R8.64+0x50] ;  /* 0x00005004081a4981 */ /* 0x000f22000c1e1900 */
[----:B------:R-:W-:-:S03]  /*0430*/  @!P0 LOP3.LUT R2, R2, R19, RZ, 0x3c, !PT ;  /* 0x0000001302028212 */ /* 0x000fc600078e3cff */
[----:B------:R-:W4:Y:S01]  /*0440*/  @P1 LDG.E R19, desc[UR4][R8.64+0x20] ;  /* 0x0000200408131981 */ /* 0x000f22000c1e1900 */
[----:B------:R-:W-:-:S03]  /*0450*/  @!P0 LOP3.LUT R6, R6, R21, RZ, 0x3c, !PT ;  /* 0x0000001506068212 */ /* 0x000fc600078e3cff */
[----:B------:R-:W4:Y:S01]  /*0460*/  @P2 LDG.E R21, desc[UR4][R8.64+0x2c] ;  /* 0x00002c0408152981 */ /* 0x000f22000c1e1900 */
[----:B------:R-:W-:-:S03]  /*0470*/  @P1 LOP3.LUT R2, R2, R25, RZ, 0x3c, !PT ;  /* 0x0000001902021212 */ /* 0x000fc600078e3cff */
[----:B------:R-:W4:Y:S01]  /*0480*/  @P2 LDG.E R25, desc[UR4][R8.64+0x34] ;  /* 0x0000340408192981 */ /* 0x000f22000c1e1900 */
[----:B--2---:R-:W-:-:S03]  /*0490*/  @!P0 LOP3.LUT R3, R3, R20, RZ, 0x3c, !PT ;  /* 0x0000001403038212 */ /* 0x004fc600078e3cff */
[----:B------:R-:W2:Y:S01]  /*04a0*/  @P1 LDG.E R20, desc[UR4][R8.64+0x1c] ;  /* 0x00001c0408141981 */ /* 0x000ea2000c1e1900 */
[----:B---3--:R-:W-:-:S03]  /*04b0*/  @P1 LOP3.LUT R7, R7, R22, RZ, 0x3c, !PT ;  /* 0x0000001607071212 */ /* 0x008fc600078e3cff */
[----:B------:R-:W3:Y:S01]  /*04c0*/  @P2 LDG.E R22, desc[UR4][R8.64+0x30] ;  /* 0x0000300408162981 */ /* 0x000ee2000c1e1900 */
[----:B----4-:R-:W-:-:S03]  /*04d0*/  @P2 LOP3.LUT R7, R7, R24, RZ, 0x3c, !PT ;  /* 0x0000001807072212 */ /* 0x010fc600078e3cff */
[----:B------:R-:W4:Y:S01]  /*04e0*/  @P3 LDG.E R24, desc[UR4][R8.64+0x4c] ;  /* 0x00004c0408183981 */ /* 0x000f22000c1e1900 */
[----:B------:R-:W-:-:S04]  /*04f0*/  @P3 LOP3.LUT R15, R15, R28, RZ, 0x3c, !PT ;  /* 0x0000001c0f0f3212 */ /* 0x000fc800078e3cff */
[----:B------:R-:W-:Y:S02]  /*0500*/  @P4 LOP3.LUT R15, R15, R26, RZ, 0x3c, !PT ;  /* 0x0000001a0f0f4212 */ /* 0x000fe400078e3cff */
[----:B------:R-:W-:Y:S01]  /*0510*/  @P1 LOP3.LUT R6, R6, R19, RZ, 0x3c, !PT ;  /* 0x0000001306061212 */ /* 0x000fe200078e3cff */
[----:B------:R-:W4:Y:S04]  /*0520*/  @P5 LDG.E R26, desc[UR4][R8.64+0x64] ;  /* 0x00006404081a5981 */ /* 0x000f28000c1e1900 */
[----:B------:R-:W4:Y:S01]  /*0530*/  @P3 LDG.E R19, desc[UR4][R8.64+0x40] ;  /* 0x0000400408133981 */ /* 0x000f22000c1e1900 */
[----:B------:R-:W-:Y:S02]  /*0540*/  @P2 LOP3.LUT R2, R2, R21, RZ, 0x3c, !PT ;  /* 0x0000001502022212 */ /* 0x000fe400078e3cff */
[----:B------:R-:W-:Y:S01]  /*0550*/  @P2 LOP3.LUT R6, R6, R25, RZ, 0x3c, !PT ;  /* 0x0000001906062212 */ /* 0x000fe200078e3cff */
[----:B------:R-:W4:Y:S04]  /*0560*/  @P3 LDG.E R21, desc[UR4][R8.64+0x48] ;  /* 0x0000480408153981 */ /* 0x000f28000c1e1900 */
[----:B------:R-:W4:Y:S01]  /*0570*/  @P4 LDG.E R25, desc[UR4][R8.64+0x54] ;  /* 0x0000540408194981 */ /* 0x000f22000c1e1900 */
[----:B--2---:R-:W-:-:S03]  /*0580*/  @P1 LOP3.LUT R3, R3, R20, RZ, 0x3c, !PT ;  /* 0x0000001403031212 */ /* 0x004fc600078e3cff */
[----:B------:R-:W2:Y:S01]  /*0590*/  @P3 LDG.E R20, desc[UR4][R8.64+0x44] ;  /* 0x0000440408143981 */ /* 0x000ea2000c1e1900 */
[----:B---3--:R-:W-:-:S03]  /*05a0*/  @P2 LOP3.LUT R3, R3, R22, RZ, 0x3c, !PT ;  /* 0x0000001603032212 */ /* 0x008fc600078e3cff */
[----:B------:R-:W3:Y:S01]  /*05b0*/  @P4 LDG.E R22, desc[UR4][R8.64+0x58] ;  /* 0x0000580408164981 */ /* 0x000ee2000c1e1900 */
[----:B----4-:R-:W-:-:S03]  /*05c0*/  @P3 LOP3.LUT R7, R7, R24, RZ, 0x3c, !PT ;  /* 0x0000001807073212 */ /* 0x010fc600078e3cff */
[----:B------:R-:W4:Y:S01]  /*05d0*/  @P4 LDG.E R24, desc[UR4][R8.64+0x60] ;  /* 0x0000600408184981 */ /* 0x000f22000c1e1900 */
[----:B------:R-:W-:Y:S02]  /*05e0*/  LOP3.LUT P0, RZ, R23, 0x80, RZ, 0xc0, !PT ;  /* 0x0000008017ff7812 */ /* 0x000fe4000780c0ff */
[----:B------:R-:W-:Y:S02]  /*05f0*/  @P5 LOP3.LUT R15, R15, R26, RZ, 0x3c, !PT ;  /* 0x0000001a0f0f5212 */ /* 0x000fe400078e3cff */
[----:B------:R-:W4:Y:S01]  /*0600*/  @P6 LDG.E R26, desc[UR4][R8.64+0x78] ;  /* 0x00007804081a6981 */ /* 0x000f22000c1e1900 */
[----:B------:R-:W-:-:S03]  /*0610*/  @P3 LOP3.LUT R2, R2, R19, RZ, 0x3c, !PT ;  /* 0x0000001302023212 */ /* 0x000fc600078e3cff */
[----:B------:R-:W4:Y:S01]  /*0620*/  @P4 LDG.E R19, desc[UR4][R8.64+0x5c] ;  /* 0x00005c0408134981 */ /* 0x000f22000c1e1900 */
[----:B------:R-:W-:-:S03]  /*0630*/  @P3 LOP3.LUT R6, R6, R21, RZ, 0x3c, !PT ;  /* 0x0000001506063212 */ /* 0x000fc600078e3cff */
[----:B------:R-:W4:Y:S01]  /*0640*/  @P5 LDG.E R21, desc[UR4][R8.64+0x68] ;  /* 0x0000680408155981 */ /* 0x000f22000c1e1900 */
[----:B------:R-:W-:-:S03]  /*0650*/  @P4 LOP3.LUT R2, R2, R25, RZ, 0x3c, !PT ;  /* 0x0000001902024212 */ /* 0x000fc600078e3cff */
[----:B------:R-:W4:Y:S01]  /*0660*/  @P5 LDG.E R25, desc[UR4][R8.64+0x70] ;  /* 0x0000700408195981 */ /* 0x000f22000c1e1900 */
[----:B--2---:R-:W-:-:S03]  /*0670*/  @P3 LOP3.LUT R3, R3, R20, RZ, 0x3c, !PT ;  /* 0x0000001403033212 */ /* 0x004fc600078e3cff */
[----:B------:R-:W2:Y:S01]  /*0680*/  @P5 LDG.E R20, desc[UR4][R8.64+0x6c] ;  /* 0x00006c0408145981 */ /* 0x000ea2000c1e1900 */
[----:B---3--:R-:W-:-:S03]  /*0690*/  @P4 LOP3.LUT R3, R3, R22, RZ, 0x3c, !PT ;  /* 0x0000001603034212 */ /* 0x008fc600078e3cff */
[----:B------:R-:W3:Y:S01]  /*06a0*/  @P5 LDG.E R22, desc[UR4][R8.64+0x74] ;  /* 0x0000740408165981 */ /* 0x000ee2000c1e1900 */
[----:B----4-:R-:W-:-:S03]  /*06b0*/  @P4 LOP3.LUT R7, R7, R24, RZ, 0x3c, !PT ;  /* 0x0000001807074212 */ /* 0x010fc600078e3cff */
[----:B------:R-:W4:Y:S01]  /*06c0*/  @P0 LDG.E R24, desc[UR4][R8.64+0x8c] ;  /* 0x00008c0408180981 */ /* 0x000f22000c1e1900 */
[----:B------:R-:W-:-:S03]  /*06d0*/  @P6 LOP3.LUT R15, R15, R26, RZ, 0x3c, !PT ;  /* 0x0000001a0f0f6212 */ /* 0x000fc600078e3cff */
        /* <DEDUP_REMOVED lines=13> */
[----:B------:R-:W-:Y:S02]  /*07b0*/  @P6 LOP3.LUT R2, R2, R27, RZ, 0x3c, !PT ;  /* 0x0000001b02026212 */ /* 0x000fe400078e3cff */
[----:B------:R-:W-:Y:S02]  /*07c0*/  @P6 LOP3.LUT R6, R6, R19, RZ, 0x3c, !PT ;  /* 0x0000001306066212 */ /* 0x000fe400078e3cff */
[----:B------:R-:W-:Y:S02]  /*07d0*/  @P0 LOP3.LUT R2, R2, R21, RZ, 0x3c, !PT ;  /* 0x0000001502020212 */ /* 0x000fe400078e3cff */
[----:B------:R-:W-:Y:S02]  /*07e0*/  @P0 LOP3.LUT R6, R6, R25, RZ, 0x3c, !PT ;  /* 0x0000001906060212 */ /* 0x000fe400078e3cff */
[----:B--2---:R-:W-:Y:S02]  /*07f0*/  @P6 LOP3.LUT R3, R3, R20, RZ, 0x3c, !PT ;  /* 0x0000001403036212 */ /* 0x004fe400078e3cff */
[----:B---3--:R-:W-:-:S02]  /*0800*/  @P6 LOP3.LUT R7, R7, R22, RZ, 0x3c, !PT ;  /* 0x0000001607076212 */ /* 0x008fc400078e3cff */
[----:B----4-:R-:W-:Y:S02]  /*0810*/  @P0 LOP3.LUT R3, R3, R24, RZ, 0x3c, !PT ;  /* 0x0000001803030212 */ /* 0x010fe400078e3cff */
[----:B------:R-:W-:Y:S02]  /*0820*/  @P0 LOP3.LUT R7, R7, R26, RZ, 0x3c, !PT ;  /* 0x0000001a07070212 */ /* 0x000fe400078e3cff */
[----:B------:R-:W-:-:S13]  /*0830*/  R2P PR, R23.B1, 0x7f ;  /* 0x0000007f17007804 */ /* 0x000fda0000001000 */
[----:B------:R-:W2:Y:S04]  /*0840*/  @P0 LDG.E R20, desc[UR4][R8.64+0xa0] ;  /* 0x0000a00408140981 */ /* 0x000ea8000c1e1900 */
[----:B------:R-:W3:Y:S04]  /*0850*/  @P1 LDG.E R24, desc[UR4][R8.64+0xb4] ;  /* 0x0000b40408181981 */ /* 0x000ee8000c1e1900 */
[----:B------:R-:W4:Y:S04]  /*0860*/  @P2 LDG.E R26, desc[UR4][R8.64+0xc8] ;  /* 0x0000c804081a2981 */ /* 0x000f28000c1e1900 */
[----:B------:R-:W4:Y:S04]  /*0870*/  @P3 LDG.E R28, desc[UR4][R8.64+0xdc] ;  /* 0x0000dc04081c3981 */ /* 0x000f28000c1e1900 */
[----:B------:R-:W4:Y:S04]  /*0880*/  @P0 LDG.E R21, desc[UR4][R8.64+0xa4] ;  /* 0x0000a40408150981 */ /* 0x000f28000c1e1900 */
[----:B------:R-:W4:Y:S04]  /*0890*/  @P0 LDG.E R22, desc[UR4][R8.64+0xa8] ;  /* 0x0000a80408160981 */ /* 0x000f28000c1e1900 */
        /* <DEDUP_REMOVED lines=22> */
[----:B------:R-:W-:Y:S02]  /*0a00*/  LOP3.LUT P0, RZ, R23, 0x8000, RZ, 0xc0, !PT ;  /* 0x0000800017ff7812 */ /* 0x000fe4000780c0ff */
[----:B----4-:R-:W-:Y:S01]  /*0a10*/  @P5 LOP3.LUT R15, R15, R26, RZ, 0x3c, !PT ;  /* 0x0000001a0f0f5212 */ /* 0x010fe200078e3cff */
[----:B------:R-:W4:Y:S04]  /*0a20*/  @P3 LDG.E R23, desc[UR4][R8.64+0xe0] ;  /* 0x0000e00408173981 */ /* 0x000f28000c1e1900 */
[----:B------:R-:W2:Y:S01]  /*0a30*/  @P3 LDG.E R26, desc[UR4][R8.64+0xe4] ;  /* 0x0000e404081a3981 */ /* 0x000ea2000c1e1900 */
[----:B------:R-:W-:-:S03]  /*0a40*/  @P1 LOP3.LUT R2, R2, R21, RZ, 0x3c, !PT ;  /* 0x0000001502021212 */ /* 0x000fc600078e3cff */
        /* <DEDUP_REMOVED lines=9> */
[----:B---3--:R-:W-:-:S03]  /*0ae0*/  @P2 LOP3.LUT R7, R7, R24, RZ, 0x3c, !PT ;  /* 0x0000001807072212 */ /* 0x008fc600078e3cff */
[----:B------:R-:W3:Y:S01]  /*0af0*/  @P4 LDG.E R24, desc[UR4][R8.64+0x100] ;  /* 0x0001000408184981 */ /* 0x000ee2000c1e1900 */
[----:B----4-:R-:W-:-:S03]  /*0b00*/  @P3 LOP3.LUT R2, R2, R23, RZ, 0x3c, !PT ;  /* 0x0000001702023212 */ /* 0x010fc600078e3cff */
[----:B------:R-:W4:Y:S01]  /*0b10*/  @P5 LDG.E R23, desc[UR4][R8.64+0x108] ;  /* 0x0001080408175981 */ /* 0x000f22000c1e1900 */
[----:B--2---:R-:W-:-:S03]  /*0b20*/  @P2 LOP3.LUT R6, R6, R21, RZ, 0x3c, !PT ;  /* 0x0000001506062212 */ /* 0x004fc600078e3cff */
[----:B------:R-:W2:Y:S01]  /*0b30*/  @P4 LDG.E R21, desc[UR4][R8.64+0xfc] ;  /* 0x0000fc0408154981 */ /* 0x000ea2000c1e1900 */
[----:B------:R-:W-:-:S03]  /*0b40*/  @P2 LOP3.LUT R3, R3, R22, RZ, 0x3c, !PT ;  /* 0x0000001603032212 */ /* 0x000fc600078e3cff */
[----:B------:R-:W2:Y:S01]  /*0b50*/  @P4 LDG.E R22, desc[UR4][R8.64+0xf8] ;  /* 0x0000f80408164981 */ /* 0x000ea2000c1e1900 */
[----:B------:R-:W-:Y:S02]  /*0b60*/  @P3 LOP3.LUT R3, R3, R26, RZ, 0x3c, !PT ;  /* 0x0000001a03033212 */ /* 0x000fe400078e3cff */
[----:B------:R-:W-:Y:S01]  /*0b70*/  @P3 LOP3.LUT R6, R6, R25, RZ, 0x3c, !PT ;  /* 0x0000001906063212 */ /* 0x000fe200078e3cff */
[----:B------:R-:W2:Y:S04]  /*0b80*/  @P5 LDG.E R26, desc[UR4][R8.64+0x10c] ;  /* 0x00010c04081a5981 */ /* 0x000ea8000c1e1900 */
        /* <DEDUP_REMOVED lines=15> */
[----:B------:R-:W-:-:S03]  /*0c80*/  @P5 LOP3.LUT R3, R3, R26, RZ, 0x3c, !PT ;  /* 0x0000001a03035212 */ /* 0x000fc600078e3cff */
[----:B------:R-:W2:Y:S01]  /*0c90*/  @P0 LDG.E R26, desc[UR4][R8.64+0x134] ;  /* 0x00013404081a0981 */ /* 0x000ea2000c1e1900 */
[----:B------:R-:W-:-:S03]  /*0ca0*/  @P5 LOP3.LUT R6, R6, R25, RZ, 0x3c, !PT ;  /* 0x0000001906065212 */ /* 0x000fc600078e3cff */
[----:B------:R-:W2:Y:S01]  /*0cb0*/  @P0 LDG.E R25, desc[UR4][R8.64+0x138] ;  /* 0x0001380408190981 */ /* 0x000ea2000c1e1900 */
[----:B------:R-:W-:-:S05]  /*0cc0*/  VIADD R18, R18, 0x10 ;  /* 0x0000001012127836 */ /* 0x000fca0000000000 */
[----:B------:R-:W-:Y:S02]  /*0cd0*/  ISETP.NE.AND P1, PT, R18, 0x20, PT ;  /* 0x000000201200780c */ /* 0x000fe40003f25270 */
[----:B------:R-:W-:Y:S02]  /*0ce0*/  @P5 LOP3.LUT R7, R7, R20, RZ, 0x3c, !PT ;  /* 0x0000001407075212 */ /* 0x000fe400078e3cff */
[----:B------:R-:W-:Y:S02]  /*0cf0*/  @P6 LOP3.LUT R2, R2, R19, RZ, 0x3c, !PT ;  /* 0x0000001302026212 */ /* 0x000fe400078e3cff */
[----:B---3--:R-:W-:Y:S02]  /*0d00*/  @P6 LOP3.LUT R7, R7, R24, RZ, 0x3c, !PT ;  /* 0x0000001807076212 */ /* 0x008fe400078e3cff */
[----:B----4-:R-:W-:Y:S02]  /*0d10*/  @P0 LOP3.LUT R2, R2, R23, RZ, 0x3c, !PT ;  /* 0x0000001702020212 */ /* 0x010fe400078e3cff */
[----:B------:R-:W-:-:S02]  /*0d20*/  @P0 LOP3.LUT R7, R7, R28, RZ, 0x3c, !PT ;  /* 0x0000001c07070212 */ /* 0x000fc400078e3cff */
[----:B--2---:R-:W-:Y:S02]  /*0d30*/  @P6 LOP3.LUT R6, R6, R21, RZ, 0x3c, !PT ;  /* 0x0000001506066212 */ /* 0x004fe400078e3cff */
[----:B------:R-:W-:-:S04]  /*0d40*/  @P6 LOP3.LUT R3, R3, R22, RZ, 0x3c, !PT ;  /* 0x0000001603036212 */ /* 0x000fc800078e3cff */
[----:B------:R-:W-:Y:S02]  /*0d50*/  @P0 LOP3.LUT R3, R3, R26, RZ, 0x3c, !PT ;  /* 0x0000001a03030212 */ /* 0x000fe400078e3cff */
[----:B------:R-:W-:Y:S01]  /*0d60*/  @P0 LOP3.LUT R6, R6, R25, RZ, 0x3c, !PT ;  /* 0x0000001906060212 */ /* 0x000fe200078e3cff */
[----:B------:R-:W-:Y:S06]  /*0d70*/  @P1 BRA `(.L_x_4) ;  /* 0xfffffff400481947 */ /* 0x000fec000383ffff */
[----:B------:R-:W-:-:S05]  /*0d80*/  VIADD R16, R16, 0x1 ;  /* 0x0000000110107836 */ /* 0x000fca0000000000 */
[----:B------:R-:W-:-:S13]  /*0d90*/  ISETP.NE.AND P0, PT, R16, 0x5, PT ;  /* 0x000000051000780c */ /* 0x000fda0003f05270 */
[----:B------:R-:W-:Y:S05]  /*0da0*/  @P0 BRA `(.L_x_5) ;  /* 0xfffffff400200947 */ /* 0x000fea000383ffff */
[----:B------:R-:W0:Y:S01]  /*0db0*/  S2R R17, SR_TID.X ;  /* 0x0000000000117919 */ /* 0x000e220000002100 */
[----:B------:R-:W1:Y:S01]  /*0dc0*/  LDC.64 R8, c[0x0][0x380] ;  /* 0x0000e000ff087b82 */ /* 0x000e620000000a00 */
[----:B------:R-:W-:Y:S02]  /*0dd0*/  VIADD R14, R14, 0x1 ;  /* 0x000000010e0e7836 */ /* 0x000fe40000000000 */
[----:B0-----:R-:W-:-:S04]  /*0de0*/  IMAD R17, R10, UR6, R17 ;  /* 0x000000060a117c24 */ /* 0x001fc8000f8e0211 */
[----:B-1----:R-:W-:Y:S01]  /*0df0*/  IMAD.WIDE R8, R17, 0x30, R8 ;  /* 0x0000003011087825 */ /* 0x002fe200078e0208 */
[----:B------:R-:W-:-:S04]  /*0e00*/  LOP3.LUT R17, R12, 0x3, RZ, 0xc0, !PT ;  /* 0x000000030c117812 */ /* 0x000fc800078ec0ff */
[----:B------:R0:W-:Y:S01]  /*0e10*/  STG.E.64 desc[UR4][R8.64+0x8], R2 ;  /* 0x0000080208007986 */ /* 0x0001e2000c101b04 */
[----:B------:R-:W-:-:S03]  /*0e20*/  ISETP.GE.U32.AND P0, PT, R14, R17, PT ;  /* 0x000000110e00720c */ /* 0x000fc60003f06070 */
[----:B------:R0:W-:Y:S04]  /*0e30*/  STG.E.64 desc[UR4][R8.64+0x10], R6 ;  /* 0x0000100608007986 */ /* 0x0001e8000c101b04 */
[----:B------:R0:W-:Y:S06]  /*0e40*/  STG.E desc[UR4][R8.64+0x4], R15 ;  /* 0x0000040f08007986 */ /* 0x0001ec000c101904 */
[----:B------:R-:W-:Y:S05]  /*0e50*/  @!P0 BRA `(.L_x_6) ;  /* 0xfffffff000e48947 */ /* 0x000fea000383ffff */
.L_x_3:
[----:B------:R-:W-:Y:S05]  /*0e60*/  BSYNC.RECONVERGENT B1 ;  /* 0x0000000000017941 */ /* 0x000fea0003800200 */
.L_x_2:
[C---:B------:R-:W-:Y:S01]  /*0e70*/  ISETP.GT.U32.AND P0, PT, R12.reuse, 0x3, PT ;  /* 0x000000030c00780c */ /* 0x040fe20003f04070 */
[----:B------:R-:W-:Y:S01]  /*0e80*/  VIADD R13, R13, 0x1 ;  /* 0x000000010d0d7836 */ /* 0x000fe20000000000 */
[--C-:B------:R-:W-:Y:S02]  /*0e90*/  SHF.R.U64 R12, R12, 0x2, R11.reuse ;  /* 0x000000020c0c7819 */ /* 0x100fe4000000120b */
[----:B------:R-:W-:Y:S02]  /*0ea0*/  ISETP.GT.U32.AND.EX P0, PT, R11, RZ, PT, P0 ;  /* 0x000000ff0b00720c */ /* 0x000fe40003f04100 */
[----:B------:R-:W-:-:S11]  /*0eb0*/  SHF.R.U32.HI R11, RZ, 0x2, R11 ;  /* 0x00000002ff0b7819 */ /* 0x000fd6000001160b */
[----:B------:R-:W-:Y:S05]  /*0ec0*/  @P0 BRA `(.L_x_7) ;  /* 0xfffffff000a80947 */ /* 0x000fea000383ffff */
.L_x_1:
[----:B------:R-:W-:Y:S05]  /*0ed0*/  BSYNC.RECONVERGENT B0 ;  /* 0x0000000000007941 */ /* 0x000fea0003800200 */
.L_x_0:
[----:B0-----:R-:W0:Y:S01]  /*0ee0*/  S2R R5, SR_TID.X ;  /* 0x0000000000057919 */ /* 0x001e220000002100 */
[----:B------:R-:W1:Y:S01]  /*0ef0*/  LDCU UR7, c[0x0][0x398] ;  /* 0x00007300ff0777ac */ /* 0x000e620008000800 */
[----:B------:R-:W2:Y:S01]  /*0f00*/  LDC.64 R2, c[0x0][0x380] ;  /* 0x0000e000ff027b82 */ /* 0x000ea20000000a00 */
[----:B-1----:R-:W-:Y:S01]  /*0f10*/  ISETP.GE.AND P0, PT, R0, UR7, PT ;  /* 0x0000000700007c0c */ /* 0x002fe2000bf06270 */
[----:B0-----:R-:W-:-:S04]  /*0f20*/  IMAD R5, R10, UR6, R5 ;  /* 0x000000060a057c24 */ /* 0x001fc8000f8e0205 */
[----:B--2---:R-:W-:-:S05]  /*0f30*/  IMAD.WIDE R2, R5, 0x30, R2 ;  /* 0x0000003005027825 */ /* 0x004fca00078e0202 */
[----:B------:R0:W-:Y:S04]  /*0f40*/  STG.E.64 desc[UR4][R2.64+0x18], RZ ;  /* 0x000018ff02007986 */ /* 0x0001e8000c101b04 */
[----:B------:R0:W-:Y:S04]  /*0f50*/  STG.E desc[UR4][R2.64+0x20], RZ ;  /* 0x000020ff02007986 */ /* 0x0001e8000c101904 */
[----:B------:R0:W-:Y:S01]  /*0f60*/  STG.E.64 desc[UR4][R2.64+0x28], RZ ;  /* 0x000028ff02007986 */ /* 0x0001e2000c101b04 */
[----:B------:R-:W-:Y:S05]  /*0f70*/  @P0 EXIT ;  /* 0x000000000000094d */ /* 0x000fea0003800000 */
[----:B------:R-:W1:Y:S01]  /*0f80*/  LDC.64 R4, c[0x0][0x388] ;  /* 0x0000e200ff047b82 */ /* 0x000e620000000a00 */
[----:B------:R-:W2:Y:S07]  /*0f90*/  LDCU UR6, c[0x0][0x370] ;  /* 0x00006e00ff0677ac */ /* 0x000eae0008000800 */
[----:B------:R-:W3:Y:S01]  /*0fa0*/  LDC.64 R6, c[0x0][0x390] ;  /* 0x0000e400ff067b82 */ /* 0x000ee20000000a00 */
[----:B--2---:R-:W-:-:S07]  /*0fb0*/  IMAD R9, R10, UR6, RZ ;  /* 0x000000060a097c24 */ /* 0x004fce000f8e02ff */
.L_x_8:
[----:B--2---:R-:W2:Y:S04]  /*0fc0*/  LDG.E.64 R14, desc[UR4][R2.64] ;  /* 0x00000004020e7981 */ /* 0x004ea8000c1e1b00 */
[----:B------:R-:W4:Y:S04]  /*0fd0*/  LDG.E.64 R12, desc[UR4][R2.64+0x10] ;  /* 0x00001004020c7981 */ /* 0x000f28000c1e1b00 */
[----:B------:R-:W5:Y:S01]  /*0fe0*/  LDG.E.64 R10, desc[UR4][R2.64+0x8] ;  /* 0x00000804020a7981 */ /* 0x000f62000c1e1b00 */
[----:B-1----:R-:W-:Y:S01]  /*0ff0*/  IMAD.WIDE R18, R0, 0x4, R4 ;  /* 0x0000000400127825 */ /* 0x002fe200078e0204 */
[----:B--2---:R-:W-:-:S03]  /*1000*/  SHF.R.U32.HI R8, RZ, 0x2, R15 ;  /* 0x00000002ff087819 */ /* 0x004fc6000001160f */
[----:B------:R-:W-:Y:S01]  /*1010*/  VIADD R14, R14, 0x587c5 ;  /* 0x000587c50e0e7836 */ /* 0x000fe20000000000 */
[----:B------:R-:W-:Y:S01]  /*1020*/  LOP3.LUT R8, R8, R15, RZ, 0x3c, !PT ;  /* 0x0000000f08087212 */ /* 0x000fe200078e3cff */
[----:B----4-:R-:W-:Y:S02]  /*1030*/  IMAD.SHL.U32 R15, R13, 0x10, RZ ;  /* 0x000000100d0f7824 */ /* 0x010fe400078e00ff */
[----:B------:R-:W-:Y:S02]  /*1040*/  IMAD.MOV.U32 R21, RZ, RZ, R12 ;  /* 0x000000ffff157224 */ /* 0x000fe400078e000c */
[----:B------:R-:W-:Y:S02]  /*1050*/  IMAD.SHL.U32 R16, R8, 0x2, RZ ;  /* 0x0000000208107824 */ /* 0x000fe400078e00ff */
[----:B-----5:R-:W-:-:S03]  /*1060*/  IMAD.MOV.U32 R20, RZ, RZ, R11 ;  /* 0x000000ffff147224 */ /* 0x020fc600078e000b */
[----:B------:R-:W-:Y:S01]  /*1070*/  LOP3.LUT R16, R8, R16, R15, 0x96, !PT ;  /* 0x0000001008107212 */ /* 0x000fe200078e960f */
[----:B------:R-:W-:Y:S01]  /*1080*/  IMAD.MOV.U32 R8, RZ, RZ, 0x2f800000 ;  /* 0x2f800000ff087424 */ /* 0x000fe200078e00ff */
[----:B------:R-:W-:Y:S02]  /*1090*/  STG.E.64 desc[UR4][R2.64+0x8], R20 ;  /* 0x0000081402007986 */ /* 0x000fe4000c101b04 */
[----:B------:R-:W-:Y:S01]  /*10a0*/  LOP3.LUT R17, R16, R13, RZ, 0x3c, !PT ;  /* 0x0000000d10117212 */ /* 0x000fe200078e3cff */
[----:B------:R-:W-:-:S04]  /*10b0*/  IMAD.MOV.U32 R16, RZ, RZ, R13 ;  /* 0x000000ffff107224 */ /* 0x000fc800078e000d */
[----:B------:R-:W-:Y:S01]  /*10c0*/  IMAD.IADD R15, R17, 0x1, R14 ;  /* 0x00000001110f7824 */ /* 0x000fe200078e020e */
[----:B------:R-:W-:Y:S04]  /*10d0*/  STG.E.64 desc[UR4][R2.64+0x10], R16 ;  /* 0x0000101002007986 */ /* 0x000fe8000c101b04 */
[----:B------:R-:W-:-:S05]  /*10e0*/  I2FP.F32.U32 R15, R15 ;  /* 0x0000000f000f7245 */ /* 0x000fca0000201000 */
[----:B------:R-:W-:Y:S01]  /*10f0*/  FFMA R12, R15, R8, 1.1641532182693481445e-10 ;  /* 0x2f0000000f0c7423 */ /* 0x000fe20000000008 */
[----:B------:R-:W-:-:S03]  /*1100*/  IMAD.MOV.U32 R15, RZ, RZ, R10 ;  /* 0x000000ffff0f7224 */ /* 0x000fc600078e000a */
[----:B------:R-:W-:Y:S02]  /*1110*/  FMUL R23, R12, 100 ;  /* 0x42c800000c177820 */ /* 0x000fe40000400000 */
[----:B------:R-:W-:Y:S04]  /*1120*/  STG.E.64 desc[UR4][R2.64], R14 ;  /* 0x0000000e02007986 */ /* 0x000fe8000c101b04 */
[----:B------:R3:W-:Y:S04]  /*1130*/  STG.E desc[UR4][R18.64], R23 ;  /* 0x0000001712007986 */ /* 0x0007e8000c101904 */
[----:B------:R-:W2:Y:S04]  /*1140*/  LDG.E.64 R24, desc[UR4][R2.64] ;  /* 0x0000000402187981 */ /* 0x000ea8000c1e1b00 */
[----:B------:R-:W4:Y:S04]  /*1150*/  LDG.E.64 R12, desc[UR4][R2.64+0x10] ;  /* 0x00001004020c7981 */ /* 0x000f28000c1e1b00 */
[----:B------:R-:W5:Y:S01]  /*1160*/  LDG.E.64 R10, desc[UR4][R2.64+0x8] ;  /* 0x00000804020a7981 */ /* 0x000f62000c1e1b00 */
[----:B---3--:R-:W-:-:S04]  /*1170*/  IMAD.WIDE R18, R0, 0x4, R6 ;  /* 0x0000000400127825 */ /* 0x008fc800078e0206 */
[----:B------:R-:W-:-:S05]  /*1180*/  IMAD.IADD R0, R9, 0x1, R0 ;  /* 0x0000000109007824 */ /* 0x000fca00078e0200 */
[----:B------:R-:W-:Y:S02]  /*1190*/  ISETP.GE.AND P0, PT, R0, UR7, PT ;  /* 0x0000000700007c0c */ /* 0x000fe4000bf06270 */
[----:B--2---:R-:W-:Y:S01]  /*11a0*/  SHF.R.U32.HI R22, RZ, 0x2, R25 ;  /* 0x00000002ff167819 */ /* 0x004fe20000011619 */
[----:B------:R-:W-:-:S03]  /*11b0*/  VIADD R16, R24, 0x587c5 ;  /* 0x000587c518107836 */ /* 0x000fc60000000000 */
[----:B------:R-:W-:Y:S01]  /*11c0*/  LOP3.LUT R22, R22, R25, RZ, 0x3c, !PT ;  /* 0x0000001916167212 */ /* 0x000fe200078e3cff */
[----:B----4-:R-:W-:Y:S02]  /*11d0*/  IMAD.SHL.U32 R25, R13, 0x10, RZ ;  /* 0x000000100d197824 */ /* 0x010fe400078e00ff */
[----:B------:R-:W-:Y:S02]  /*11e0*/  IMAD.MOV.U32 R21, RZ, RZ, R12 ;  /* 0x000000ffff157224 */ /* 0x000fe400078e000c */
[----:B------:R-:W-:Y:S02]  /*11f0*/  IMAD.SHL.U32 R26, R22, 0x2, RZ ;  /* 0x00000002161a7824 */ /* 0x000fe400078e00ff */
[----:B-----5:R-:W-:-:S03]  /*1200*/  IMAD.MOV.U32 R20, RZ, RZ, R11 ;  /* 0x000000ffff147224 */ /* 0x020fc600078e000b */
[----:B------:R-:W-:Y:S02]  /*1210*/  LOP3.LUT R26, R22, R26, R25, 0x96, !PT ;  /* 0x0000001a161a7212 */ /* 0x000fe400078e9619 */
[----:B------:R2:W-:Y:S02]  /*1220*/  STG.E.64 desc[UR4][R2.64+0x8], R20 ;  /* 0x0000081402007986 */ /* 0x0005e4000c101b04 */
[----:B------:R-:W-:-:S05]  /*1230*/  LOP3.LUT R15, R26, R13, RZ, 0x3c, !PT ;  /* 0x0000000d1a0f7212 */ /* 0x000fca00078e3cff */
[----:B------:R-:W-:-:S05]  /*1240*/  IMAD.IADD R14, R15, 0x1, R16 ;  /* 0x000000010f0e7824 */ /* 0x000fca00078e0210 */
[----:B------:R-:W-:Y:S01]  /*1250*/  I2FP.F32.U32 R17, R14 ;  /* 0x0000000e00117245 */ /* 0x000fe20000201000 */
[----:B------:R-:W-:-:S04]  /*1260*/  IMAD.MOV.U32 R14, RZ, RZ, R13 ;  /* 0x000000ffff0e7224 */ /* 0x000fc800078e000d */
[----:B------:R-:W-:Y:S01]  /*1270*/  FFMA R8, R17, R8, 1.1641532182693481445e-10 ;  /* 0x2f00000011087423 */ /* 0x000fe20000000008 */
[----:B------:R-:W-:Y:S01]  /*1280*/  IMAD.MOV.U32 R17, RZ, RZ, R10 ;  /* 0x000000ffff117224 */ /* 0x000fe200078e000a */
[----:B------:R2:W-:Y:S02]  /*1290*/  STG.E.64 desc[UR4][R2.64+0x10], R14 ;  /* 0x0000100e02007986 */ /* 0x0005e4000c101b04 */
[----:B------:R-:W-:Y:S02]  /*12a0*/  FMUL R11, R8, 100 ;  /* 0x42c80000080b7820 */ /* 0x000fe40000400000 */
[----:B------:R2:W-:Y:S04]  /*12b0*/  STG.E.64 desc[UR4][R2.64], R16 ;  /* 0x0000001002007986 */ /* 0x0005e8000c101b04 */
[----:B------:R2:W-:Y:S01]  /*12c0*/  STG.E desc[UR4][R18.64], R11 ;  /* 0x0000000b12007986 */ /* 0x0005e2000c101904 */
[----:B------:R-:W-:Y:S05]  /*12d0*/  @!P0 BRA `(.L_x_8) ;  /* 0xfffffffc00388947 */ /* 0x000fea000383ffff */
[----:B------:R-:W-:Y:S05]  /*12e0*/  EXIT ;  /* 0x000000000000794d */ /* 0x000fea0003800000 */
.L_x_9:
[----:B------:R-:W-:-:S00]  /*12f0*/  BRA `(.L_x_9) ;  /* 0xfffffffc00fc7947 */ /* 0x000fc0000383ffff */
[----:B------:R-:W-:-:S00]  /*1300*/  NOP ;  /* 0x0000000000007918 */ /* 0x000fc00000000000 */
[----:B------:R-:W-:-:S00]  /*1310*/  NOP ;  /* 0x0000000000007918 */ /* 0x000fc00000000000 */
[----:B------:R-:W-:-:S00]  /*1320*/  NOP ;  /* 0x0000000000007918 */ /* 0x000fc00000000000 */
[----:B------:R-:W-:-:S00]  /*1330*/  NOP ;  /* 0x0000000000007918 */ /* 0x000fc00000000000 */
[----:B------:R-:W-:-:S00]  /*1340*/  NOP ;  /* 0x0000000000007918 */ /* 0x000fc00000000000 */
[----:B------:R-:W-:-:S00]  /*1350*/  NOP ;  /* 0x0000000000007918 */ /* 0x000fc00000000000 */
[----:B------:R-:W-:-:S00]  /*1360*/  NOP ;  /* 0x0000000000007918 */ /* 0x000fc00000000000 */
[----:B------:R-:W-:-:S00]  /*1370*/  NOP ;  /* 0x0000000000007918 */ /* 0x000fc00000000000 */
.L_x_15:


//--------------------- .text._Z10matrixMultPfS_S_i --------------------------
	.section	.text._Z10matrixMultPfS_S_i,"ax",@progbits
	.align	128
        .global         _Z10matrixMultPfS_S_i
        .type           _Z10matrixMultPfS_S_i,@function
        .size           _Z10matrixMultPfS_S_i,(.L_x_16 - _Z10matrixMultPfS_S_i)
        .other          _Z10matrixMultPfS_S_i,@"STO_CUDA_ENTRY STV_DEFAULT"
_Z10matrixMultPfS_S_i:
.text._Z10matrixMultPfS_S_i:
[----:B------:R-:W-:Y:S01]  /*0000*/  LDC R1, c[0x0][0x37c] ;  /* 0x0000df00ff017b82 */ /* 0x000fe20000000800 */
[----:B------:R-:W0:Y:S07]  /*0010*/  S2R R0, SR_TID.Y ;  /* 0x0000000000007919 */ /* 0x000e2e0000002200 */
[----:B------:R-:W0:Y:S01]  /*0020*/  S2UR UR4, SR_CTAID.Y ;  /* 0x00000000000479c3 */ /* 0x000e220000002600 */
[----:B------:R-:W1:Y:S01]  /*0030*/  LDCU UR20, c[0x0][0x398] ;  /* 0x00007300ff1477ac */ /* 0x000e620008000800 */
[----:B------:R-:W2:Y:S06]  /*0040*/  S2R R3, SR_TID.X ;  /* 0x0000000000037919 */ /* 0x000eac0000002100 */
[----:B------:R-:W0:Y:S08]  /*0050*/  LDC R13, c[0x0][0x364] ;  /* 0x0000d900ff0d7b82 */ /* 0x000e300000000800 */
[----:B------:R-:W2:Y:S08]  /*0060*/  S2UR UR5, SR_CTAID.X ;  /* 0x00000000000579c3 */ /* 0x000eb00000002500 */
[----:B------:R-:W2:Y:S01]  /*0070*/  LDC R2, c[0x0][0x360] ;  /* 0x0000d800ff027b82 */ /* 0x000ea20000000800 */
[----:B0-----:R-:W-:-:S02]  /*0080*/  IMAD R13, R13, UR4, R0 ;  /* 0x000000040d0d7c24 */ /* 0x001fc4000f8e0200 */
[----:B--2---:R-:W-:-:S05]  /*0090*/  IMAD R0, R2, UR5, R3 ;  /* 0x0000000502007c24 */ /* 0x004fca000f8e0203 */
[----:B------:R-:W-:-:S04]  /*00a0*/  VIMNMX R2, PT, PT, R13, R0, !PT ;  /* 0x000000000d027248 */ /* 0x000fc80007fe0100 */
[----:B-1----:R-:W-:-:S13]  /*00b0*/  ISETP.GE.AND P0, PT, R2, UR20, PT ;  /* 0x0000001402007c0c */ /* 0x002fda000bf06270 */
[----:B------:R-:W-:Y:S05]  /*00c0*/  @P0 EXIT ;  /* 0x000000000000094d */ /* 0x000fea0003800000 */
[----:B------:R-:W-:Y:S01]  /*00d0*/  UISETP.GE.U32.AND UP0, UPT, UR20, 0x8, UPT ;  /* 0x000000081400788c */ /* 0x000fe2000bf06070 */
[----:B------:R-:W-:Y:S02]  /*00e0*/  HFMA2 R12, -RZ, RZ, 0, 0 ;  /* 0x00000000ff0c7431 */ /* 0x000fe400000001ff */
[----:B------:R-:W-:Y:S01]  /*00f0*/  IMAD R13, R13, UR20, RZ ;  /* 0x000000140d0d7c24 */ /* 0x000fe2000f8e02ff */
[----:B------:R-:W-:Y:S01]  /*0100*/  UMOV UR4, URZ ;  /* 0x000000ff00047c82 */ /* 0x000fe20008000000 */
[----:B------:R-:W0:Y:S04]  /*0110*/  LDCU.64 UR18, c[0x0][0x358] ;  /* 0x00006b00ff1277ac */ /* 0x000e280008000a00 */
[----:B------:R-:W-:Y:S05]  /*0120*/  BRA.U !UP0, `(.L_x_10) ;  /* 0x0000000508047547 */ /* 0x000fea000b800000 */
[----:B------:R-:W1:Y:S01]  /*0130*/  LDCU.128 UR24, c[0x0][0x380] ;  /* 0x00007000ff1877ac */ /* 0x000e620008000c00 */
[----:B------:R-:W-:Y:S02]  /*0140*/  MOV R12, RZ ;  /* 0x000000ff000c7202 */ /* 0x000fe40000000f00 */
[----:B------:R-:W-:Y:S01]  /*0150*/  MOV R14, R0 ;  /* 0x00000000000e7202 */ /* 0x000fe20000000f00 */
[----:B------:R-:W-:-:S04]  /*0160*/  ULOP3.LUT UR4, UR20, 0x7ffffff8, URZ, 0xc0, !UPT ;  /* 0x7ffffff814047892 */ /* 0x000fc8000f8ec0ff */
[----:B------:R-:W-:Y:S01]  /*0170*/  UIADD3 UR5, UPT, UPT, -UR4, URZ, URZ ;  /* 0x000000ff04057290 */ /* 0x000fe2000fffe1ff */
[----:B-1----:R-:W-:Y:S01]  /*0180*/  MOV R2, UR24 ;  /* 0x0000001800027c02 */ /* 0x002fe20008000f00 */
[----:B------:R-:W-:Y:S01]  /*0190*/  UIMAD.WIDE UR6, UR20, 0x8, UR26 ;  /* 0x00000008140678a5 */ /* 0x000fe2000f8e021a */
[----:B------:R-:W-:Y:S01]  /*01a0*/  MOV R3, UR25 ;  /* 0x0000001900037c02 */ /* 0x000fe20008000f00 */
[----:B------:R-:W-:Y:S02]  /*01b0*/  UIMAD.WIDE UR8, UR20, 0xc, UR26 ;  /* 0x0000000c140878a5 */ /* 0x000fe4000f8e021a */
[----:B------:R-:W-:Y:S01]  /*01c0*/  UIMAD.WIDE UR10, UR20, 0x10, UR26 ;  /* 0x00000010140a78a5 */ /* 0x000fe2000f8e021a */
[----:B------:R-:W-:Y:S01]  /*01d0*/  IMAD.WIDE.U32 R2, R13, 0x4, R2 ;  /* 0x000000040d027825 */ /* 0x000fe200078e0002 */
[----:B------:R-:W-:Y:S02]  /*01e0*/  UIMAD.WIDE UR12, UR20, 0x14, UR26 ;  /* 0x00000014140c78a5 */ /* 0x000fe4000f8e021a */
[----:B------:R-:W-:Y:S01]  /*01f0*/  UIMAD.WIDE UR14, UR20, 0x18, UR26 ;  /* 0x00000018140e78a5 */ /* 0x000fe2000f8e021a */
[----:B------:R-:W-:Y:S01]  /*0200*/  IADD3 R2, P0, PT, R2, 0x10, RZ ;  /* 0x0000001002027810 */ /* 0x000fe20007f1e0ff */
[----:B------:R-:W-:-:S03]  /*0210*/  UIMAD.WIDE UR16, UR20, 0x1c, UR26 ;  /* 0x0000001c141078a5 */ /* 0x000fc6000f8e021a */
[----:B------:R-:W-:-:S09]  /*0220*/  IADD3.X R3, PT, PT, RZ, R3, RZ, P0, !PT ;  /* 0x00000003ff037210 */ /* 0x000fd200007fe4ff */
.L_x_11:
[----:B------:R-:W-:Y:S01]  /*0230*/  UIMAD.WIDE UR22, UR20, 0x4, UR26 ;  /* 0x00000004141678a5 */ /* 0x000fe2000f8e021a */
[----:B------:R-:W-:Y:S02]  /*0240*/  IMAD.MOV.U32 R23, RZ, RZ, 0x4 ;  /* 0x00000004ff177424 */ /* 0x000fe400078e00ff */
[----:B------:R-:W-:Y:S01]  /*0250*/  HFMA2 R11, -RZ, RZ, 0, 2.384185791015625e-07 ;  /* 0x00000004ff0b7431 */ /* 0x000fe200000001ff */
[----:B------:R-:W-:Y:S01]  /*0260*/  MOV R25, 0x4 ;  /* 0x0000000400197802 */ /* 0x000fe20000000f00 */
[----:B0-----:R-:W2:Y:S01]  /*0270*/  LDG.E R21, desc[UR18][R2.64+-0x10] ;  /* 0xfffff01202157981 */ /* 0x001ea2000c1e1900 */
[C---:B------:R-:W-:Y:S01]  /*0280*/  IMAD.WIDE R22, R14.reuse, R23, UR26 ;  /* 0x0000001a0e167e25 */ /* 0x040fe2000f8e0217 */
[----:B------:R-:W-:Y:S02]  /*0290*/  MOV R8, UR22 ;  /* 0x0000001600087c02 */ /* 0x000fe40008000f00 */
[----:B------:R-:W-:Y:S01]  /*02a0*/  MOV R9, UR23 ;  /* 0x0000001700097c02 */ /* 0x000fe20008000f00 */
[----:B------:R-:W3:Y:S02]  /*02b0*/  LDG.E R19, desc[UR18][R2.64+-0xc] ;  /* 0xfffff41202137981 */ /* 0x000ee4000c1e1900 */
[----:B------:R-:W-:-:S02]  /*02c0*/  IMAD.WIDE R8, R14, 0x4, R8 ;  /* 0x000000040e087825 */ /* 0x000fc400078e0208 */
[----:B------:R-:W2:Y:S01]  /*02d0*/  LDG.E R22, desc[UR18][R22.64] ;  /* 0x0000001216167981 */ /* 0x000ea2000c1e1900 */
[----:B------:R-:W-:Y:S01]  /*02e0*/  MOV R5, 0x4 ;  /* 0x0000000400057802 */ /* 0x000fe20000000f00 */
[C---:B------:R-:W-:Y:S02]  /*02f0*/  IMAD.WIDE R24, R14.reuse, R25, UR6 ;  /* 0x000000060e187e25 */ /* 0x040fe4000f8e0219 */
[----:B------:R0:W3:Y:S02]  /*0300*/  LDG.E R20, desc[UR18][R8.64] ;  /* 0x0000001208147981 */ /* 0x0000e4000c1e1900 */
[----:B------:R-:W-:Y:S02]  /*0310*/  IMAD.WIDE R10, R14, R11, UR8 ;  /* 0x000000080e0a7e25 */ /* 0x000fe4000f8e020b */
[----:B------:R-:W4:Y:S04]  /*0320*/  LDG.E R18, desc[UR18][R24.64] ;  /* 0x0000001218127981 */ /* 0x000f28000c1e1900 */
[----:B------:R-:W4:Y:S01]  /*0330*/  LDG.E R17, desc[UR18][R2.64+-0x8] ;  /* 0xfffff81202117981 */ /* 0x000f22000c1e1900 */
[----:B0-----:R-:W-:-:S02]  /*0340*/  HFMA2 R9, -RZ, RZ, 0, 2.384185791015625e-07 ;  /* 0x00000004ff097431 */ /* 0x001fc400000001ff */
[----:B------:R-:W-:Y:S01]  /*0350*/  IMAD.MOV.U32 R7, RZ, RZ, 0x4 ;  /* 0x00000004ff077424 */ /* 0x000fe200078e00ff */
[----:B------:R0:W5:Y:S01]  /*0360*/  LDG.E R16, desc[UR18][R10.64] ;  /* 0x000000120a107981 */ /* 0x000162000c1e1900 */
[----:B------:R-:W-:-:S03]  /*0370*/  IMAD.WIDE R4, R14, R5, UR10 ;  /* 0x0000000a0e047e25 */ /* 0x000fc6000f8e0205 */
[----:B------:R-:W5:Y:S01]  /*0380*/  LDG.E R15, desc[UR18][R2.64+-0x4] ;  /* 0xfffffc12020f7981 */ /* 0x000f62000c1e1900 */
[C---:B------:R-:W-:Y:S01]  /*0390*/  IMAD.WIDE R6, R14.reuse, R7, UR12 ;  /* 0x0000000c0e067e25 */ /* 0x040fe2000f8e0207 */
[----:B------:R-:W-:Y:S02]  /*03a0*/  MOV R27, 0x4 ;  /* 0x00000004001b7802 */ /* 0x000fe40000000f00 */
[----:B------:R1:W5:Y:S01]  /*03b0*/  LDG.E R4, desc[UR18][R4.64] ;  /* 0x0000001204047981 */ /* 0x000362000c1e1900 */
[----:B------:R-:W-:-:S03]  /*03c0*/  IMAD.WIDE R8, R14, R9, UR14 ;  /* 0x0000000e0e087e25 */ /* 0x000fc6000f8e0209 */
[----:B------:R-:W5:Y:S01]  /*03d0*/  LDG.E R23, desc[UR18][R2.64] ;  /* 0x0000001202177981 */ /* 0x000f62000c1e1900 */
[----:B0-----:R-:W-:-:S03]  /*03e0*/  IMAD.WIDE R10, R14, R27, UR16 ;  /* 0x000000100e0a7e25 */ /* 0x001fc6000f8e021b */
[----:B------:R-:W5:Y:S04]  /*03f0*/  LDG.E R7, desc[UR18][R6.64] ;  /* 0x0000001206077981 */ /* 0x000f68000c1e1900 */
[----:B------:R-:W5:Y:S04]  /*0400*/  LDG.E R24, desc[UR18][R2.64+0x4] ;  /* 0x0000041202187981 */ /* 0x000f68000c1e1900 */
[----:B------:R-:W5:Y:S04]  /*0410*/  LDG.E R8, desc[UR18][R8.64] ;  /* 0x0000001208087981 */ /* 0x000f68000c1e1900 */
[----:B------:R-:W5:Y:S04]  /*0420*/  LDG.E R25, desc[UR18][R2.64+0x8] ;  /* 0x0000081202197981 */ /* 0x000f68000c1e1900 */
[----:B------:R-:W5:Y:S04]  /*0430*/  LDG.E R10, desc[UR18][R10.64] ;  /* 0x000000120a0a7981 */ /* 0x000f68000c1e1900 */
[----:B------:R0:W5:Y:S01]  /*0440*/  LDG.E R27, desc[UR18][R2.64+0xc] ;  /* 0x00000c12021b7981 */ /* 0x000162000c1e1900 */
[----:B------:R-:W-:-:S04]  /*0450*/  UIADD3 UR5, UPT, UPT, UR5, 0x8, URZ ;  /* 0x0000000805057890 */ /* 0x000fc8000fffe0ff */
[----:B------:R-:W-:Y:S01]  /*0460*/  UISETP.NE.AND UP0, UPT, UR5, URZ, UPT ;  /* 0x000000ff0500728c */ /* 0x000fe2000bf05270 */
[----:B-1----:R-:W-:Y:S02]  /*0470*/  MOV R5, UR20 ;  /* 0x0000001400057c02 */ /* 0x002fe40008000f00 */
[----:B0-----:R-:W-:Y:S02]  /*0480*/  IADD3 R2, P0, PT, R2, 0x20, RZ ;  /* 0x0000002002027810 */ /* 0x001fe40007f1e0ff */
[----:B------:R-:W-:Y:S02]  /*0490*/  LEA R14, R5, R14, 0x3 ;  /* 0x0000000e050e7211 */ /* 0x000fe400078e18ff */
[----:B------:R-:W-:Y:S01]  /*04a0*/  IADD3.X R3, PT, PT, RZ, R3, RZ, P0, !PT ;  /* 0x00000003ff037210 */ /* 0x000fe200007fe4ff */
[----:B--2---:R-:W-:-:S04]  /*04b0*/  FFMA R22, R21, R22, R12 ;  /* 0x0000001615167223 */ /* 0x004fc8000000000c */
[----:B---3--:R-:W-:-:S04]  /*04c0*/  FFMA R20, R19, R20, R22 ;  /* 0x0000001413147223 */ /* 0x008fc80000000016 */
[----:B----4-:R-:W-:-:S04]  /*04d0*/  FFMA R18, R17, R18, R20 ;  /* 0x0000001211127223 */ /* 0x010fc80000000014 */
[----:B-----5:R-:W-:-:S04]  /*04e0*/  FFMA R16, R15, R16, R18 ;  /* 0x000000100f107223 */ /* 0x020fc80000000012 */
[----:B------:R-:W-:-:S04]  /*04f0*/  FFMA R23, R23, R4, R16 ;  /* 0x0000000417177223 */ /* 0x000fc80000000010 */
[----:B------:R-:W-:-:S04]  /*0500*/  FFMA R24, R24, R7, R23 ;  /* 0x0000000718187223 */ /* 0x000fc80000000017 */
[----:B------:R-:W-:-:S04]  /*0510*/  FFMA R8, R25, R8, R24 ;  /* 0x0000000819087223 */ /* 0x000fc80000000018 */
[----:B------:R-:W-:Y:S01]  /*0520*/  FFMA R12, R27, R10, R8 ;  /* 0x0000000a1b0c7223 */ /* 0x000fe20000000008 */
[----:B------:R-:W-:Y:S06]  /*0530*/  BRA.U UP0, `(.L_x_11) ;  /* 0xfffffffd003c7547 */ /* 0x000fec000b83ffff */
.L_x_10:
[----:B------:R-:W-:-:S04]  /*0540*/  ULOP3.LUT UR6, UR20, 0x7, URZ, 0xc0, !UPT ;  /* 0x0000000714067892 */ /* 0x000fc8000f8ec0ff */
[----:B------:R-:W-:-:S09]  /*0550*/  UISETP.NE.AND UP0, UPT, UR6, URZ, UPT ;  /* 0x000000ff0600728c */ /* 0x000fd2000bf05270 */
[----:B------:R-:W-:Y:S05]  /*0560*/  BRA.U !UP0, `(.L_x_12) ;  /* 0x0000000508387547 */ /* 0x000fea000b800000 */
[----:B------:R-:W-:Y:S02]  /*0570*/  UISETP.GE.U32.AND UP0, UPT, UR6, 0x4, UPT ;  /* 0x000000040600788c */ /* 0x000fe4000bf06070 */
[----:B------:R-:W-:-:S04]  /*0580*/  ULOP3.LUT UR5, UR20, 0x3, URZ, 0xc0, !UPT ;  /* 0x0000000314057892 */ /* 0x000fc8000f8ec0ff */
[----:B------:R-:W-:-:S03]  /*0590*/  UISETP.NE.AND UP1, UPT, UR5, URZ, UPT ;  /* 0x000000ff0500728c */ /* 0x000fc6000bf25270 */
[----:B------:R-:W-:Y:S08]  /*05a0*/  BRA.U !UP0, `(.L_x_13) ;  /* 0x00000001087c7547 */ /* 0x000ff0000b800000 */
[----:B------:R-:W1:Y:S01]  /*05b0*/  LDC.64 R6, c[0x0][0x388] ;  /* 0x0000e200ff067b82 */ /* 0x000e620000000a00 */
[----:B------:R-:W2:Y:S01]  /*05c0*/  LDCU.64 UR6, c[0x0][0x380] ;  /* 0x00007000ff0677ac */ /* 0x000ea20008000a00 */
[----:B------:R-:W-:Y:S01]  /*05d0*/  IMAD.U32 R9, RZ, RZ, UR4 ;  /* 0x00000004ff097e24 */ /* 0x000fe2000f8e00ff */
[C---:B------:R-:W-:Y:S02]  /*05e0*/  IADD3 R3, PT, PT, R13.reuse, UR4, RZ ;  /* 0x000000040d037c10 */ /* 0x040fe4000fffe0ff */
[----:B------:R-:W-:Y:S01]  /*05f0*/  IADD3 R10, P0, PT, R13, UR4, RZ ;  /* 0x000000040d0a7c10 */ /* 0x000fe2000ff1e0ff */
[----:B------:R-:W-:Y:S01]  /*0600*/  IMAD R9, R9, UR20, R0 ;  /* 0x0000001409097c24 */ /* 0x000fe2000f8e0200 */
[----:B------:R-:W-:Y:S01]  /*0610*/  MOV R11, UR20 ;  /* 0x00000014000b7c02 */ /* 0x000fe20008000f00 */
[----:B------:R-:W3:Y:S01]  /*0620*/  LDC.64 R4, c[0x0][0x380] ;  /* 0x0000e000ff047b82 */ /* 0x000ee20000000a00 */
[----:B------:R-:W-:Y:S01]  /*0630*/  MOV R15, UR20 ;  /* 0x00000014000f7c02 */ /* 0x000fe20008000f00 */
[----:B-1----:R-:W-:Y:S01]  /*0640*/  IMAD.WIDE R6, R9, 0x4, R6 ;  /* 0x0000000409067825 */ /* 0x002fe200078e0206 */
[----:B------:R-:W-:-:S05]  /*0650*/  MOV R9, UR20 ;  /* 0x0000001400097c02 */ /* 0x000fca0008000f00 */
[----:B------:R-:W-:Y:S02]  /*0660*/  IMAD.WIDE R8, R9, 0x4, R6 ;  /* 0x0000000409087825 */ /* 0x000fe400078e0206 */
[----:B0-----:R-:W4:Y:S02]  /*0670*/  LDG.E R6, desc[UR18][R6.64] ;  /* 0x0000001206067981 */ /* 0x001f24000c1e1900 */
[----:B---3--:R-:W-:Y:S01]  /*0680*/  IMAD.WIDE.U32 R4, R3, 0x4, R4 ;  /* 0x0000000403047825 */ /* 0x008fe200078e0004 */
[----:B------:R-:W-:Y:S01]  /*0690*/  IADD3.X R3, PT, PT, RZ, RZ, RZ, P0, !PT ;  /* 0x000000ffff037210 */ /* 0x000fe200007fe4ff */
[----:B------:R-:W3:Y:S01]  /*06a0*/  LDG.E R17, desc[UR18][R8.64] ;  /* 0x0000001208117981 */ /* 0x000ee2000c1e1900 */
[----:B--2---:R-:W-:-:S03]  /*06b0*/  LEA R2, P0, R10, UR6, 0x2 ;  /* 0x000000060a027c11 */ /* 0x004fc6000f8010ff */
[----:B------:R-:W4:Y:S01]  /*06c0*/  LDG.E R5, desc[UR18][R4.64] ;  /* 0x0000001204057981 */ /* 0x000f22000c1e1900 */
[----:B------:R-:W-:Y:S01]  /*06d0*/  LEA.HI.X R3, R10, UR7, R3, 0x2, P0 ;  /* 0x000000070a037c11 */ /* 0x000fe200080f1403 */
[----:B------:R-:W-:-:S04]  /*06e0*/  IMAD.WIDE R10, R11, 0x4, R8 ;  /* 0x000000040b0a7825 */ /* 0x000fc800078e0208 */
[----:B------:R-:W3:Y:S01]  /*06f0*/  LDG.E R16, desc[UR18][R2.64+0x4] ;  /* 0x0000041202107981 */ /* 0x000ee2000c1e1900 */
[----:B------:R-:W-:-:S03]  /*0700*/  IMAD.WIDE R14, R15, 0x4, R10 ;  /* 0x000000040f0e7825 */ /* 0x000fc600078e020a */
[----:B------:R-:W2:Y:S04]  /*0710*/  LDG.E R19, desc[UR18][R10.64] ;  /* 0x000000120a137981 */ /* 0x000ea8000c1e1900 */
[----:B------:R-:W2:Y:S04]  /*0720*/  LDG.E R18, desc[UR18][R2.64+0x8] ;  /* 0x0000081202127981 */ /* 0x000ea8000c1e1900 */
[----:B------:R-:W5:Y:S04]  /*0730*/  LDG.E R20, desc[UR18][R2.64+0xc] ;  /* 0x00000c1202147981 */ /* 0x000f68000c1e1900 */
[----:B------:R-:W5:Y:S01]  /*0740*/  LDG.E R14, desc[UR18][R14.64] ;  /* 0x000000120e0e7981 */ /* 0x000f62000c1e1900 */
[----:B------:R-:W-:Y:S01]  /*0750*/  UIADD3 UR4, UPT, UPT, UR4, 0x4, URZ ;  /* 0x0000000404047890 */ /* 0x000fe2000fffe0ff */
[----:B----4-:R-:W-:-:S04]  /*0760*/  FFMA R5, R5, R6, R12 ;  /* 0x0000000605057223 */ /* 0x010fc8000000000c */
[----:B---3--:R-:W-:-:S04]  /*0770*/  FFMA R5, R16, R17, R5 ;  /* 0x0000001110057223 */ /* 0x008fc80000000005 */
[----:B--2---:R-:W-:-:S04]  /*0780*/  FFMA R5, R18, R19, R5 ;  /* 0x0000001312057223 */ /* 0x004fc80000000005 */
[----:B-----5:R-:W-:-:S07]  /*0790*/  FFMA R12, R20, R14, R5 ;  /* 0x0000000e140c7223 */ /* 0x020fce0000000005 */
.L_x_13:
[----:B------:R-:W-:Y:S05]  /*07a0*/  BRA.U !UP1, `(.L_x_12) ;  /* 0x0000000109a87547 */ /* 0x000fea000b800000 */
[----:B------:R-:W-:Y:S01]  /*07b0*/  UISETP.NE.AND UP0, UPT, UR5, 0x1, UPT ;  /* 0x000000010500788c */ /* 0x000fe2000bf05270 */
[----:B------:R-:W-:Y:S01]  /*07c0*/  MOV R7, UR4 ;  /* 0x0000000400077c02 */ /* 0x000fe20008000f00 */
[----:B------:R-:W-:Y:S02]  /*07d0*/  ULOP3.LUT UR5, UR20, 0x1, URZ, 0xc0, !UPT ;  /* 0x0000000114057892 */ /* 0x000fe4000f8ec0ff */
[----:B------:R-:W-:Y:S02]  /*07e0*/  MOV R15, UR20 ;  /* 0x00000014000f7c02 */ /* 0x000fe40008000f00 */
[----:B------:R-:W-:Y:S01]  /*07f0*/  UISETP.NE.U32.AND UP1, UPT, UR5, 0x1, UPT ;  /* 0x000000010500788c */ /* 0x000fe2000bf25070 */
[----:B------:R-:W-:-:S04]  /*0800*/  PLOP3.LUT P1, PT, PT, PT, UP0, 0x80, 0x8 ;  /* 0x000000000008781c */ /* 0x000fc80003f2f008 */
[----:B------:R-:W1:Y:S01]  /*0810*/  @UP0 LDCU.128 UR8, c[0x0][0x380] ;  /* 0x00007000ff0807ac */ /* 0x000e620008000c00 */
[----:B------:R-:W-:Y:S01]  /*0820*/  PLOP3.LUT P0, PT, PT, PT, UP1, 0x80, 0x8 ;  /* 0x000000000008781c */ /* 0x000fe20003f0f018 */
[----:B------:R-:W2:Y:S04]  /*0830*/  @UP0 LDCU.64 UR6, c[0x0][0x380] ;  /* 0x00007000ff0607ac */ /* 0x000ea80008000a00 */
[----:B------:R-:W3:Y:S03]  /*0840*/  @!UP1 LDCU.128 UR12, c[0x0][0x380] ;  /* 0x00007000ff0c97ac */ /* 0x000ee60008000c00 */
[C---:B------:R-:W-:Y:S02]  /*0850*/  @P1 IADD3 R3, PT, PT, R13.reuse, UR4, RZ ;  /* 0x000000040d031c10 */ /* 0x040fe4000fffe0ff */
[----:B------:R-:W-:Y:S01]  /*0860*/  @P1 IADD3 R6, P2, PT, R13, UR4, RZ ;  /* 0x000000040d061c10 */ /* 0x000fe2000ff5e0ff */
[----:B------:R-:W-:Y:S01]  /*0870*/  @UP0 UIADD3 UR4, UPT, UPT, UR4, 0x2, URZ ;  /* 0x0000000204040890 */ /* 0x000fe2000fffe0ff */
[----:B-1----:R-:W-:Y:S01]  /*0880*/  MOV R11, UR9 ;  /* 0x00000009000b7c02 */ /* 0x002fe20008000f00 */
[----:B------:R-:W-:Y:S01]  /*0890*/  IMAD.U32 R10, RZ, RZ, UR8 ;  /* 0x00000008ff0a7e24 */ /* 0x000fe2000f8e00ff */
[----:B------:R-:W-:-:S02]  /*08a0*/  MOV R4, UR10 ;  /* 0x0000000a00047c02 */ /* 0x000fc40008000f00 */
[----:B------:R-:W-:Y:S01]  /*08b0*/  MOV R5, UR11 ;  /* 0x0000000b00057c02 */ /* 0x000fe20008000f00 */
[----:B------:R-:W-:-:S04]  /*08c0*/  @P1 IMAD.WIDE.U32 R10, R3, 0x4, R10 ;  /* 0x00000004030a1825 */ /* 0x000fc800078e000a */
[----:B------:R-:W-:Y:S01]  /*08d0*/  @P1 IMAD R3, R7, UR20, R0 ;  /* 0x0000001407031c24 */ /* 0x000fe2000f8e0200 */
[----:B------:R-:W-:Y:S01]  /*08e0*/  @P1 IADD3.X R7, PT, PT, RZ, RZ, RZ, P2, !PT ;  /* 0x000000ffff071210 */ /* 0x000fe200017fe4ff */
[----:B------:R-:W-:Y:S01]  /*08f0*/  IMAD.U32 R19, RZ, RZ, UR4 ;  /* 0x00000004ff137e24 */ /* 0x000fe2000f8e00ff */
[C---:B--2---:R-:W-:Y:S01]  /*0900*/  @P1 LEA R2, P2, R6.reuse, UR6, 0x2 ;  /* 0x0000000606021c11 */ /* 0x044fe2000f8410ff */
[----:B------:R-:W-:Y:S01]  /*0910*/  @P1 IMAD.WIDE R4, R3, 0x4, R4 ;  /* 0x0000000403041825 */ /* 0x000fe200078e0204 */
[----:B------:R-:W-:Y:S01]  /*0920*/  @!P0 IADD3 R17, PT, PT, R13, UR4, RZ ;  /* 0x000000040d118c10 */ /* 0x000fe2000fffe0ff */
[----:B0-----:R-:W2:Y:S01]  /*0930*/  @P1 LDG.E R11, desc[UR18][R10.64] ;  /* 0x000000120a0b1981 */ /* 0x001ea2000c1e1900 */
[----:B------:R-:W-:Y:S01]  /*0940*/  @P1 LEA.HI.X R3, R6, UR7, R7, 0x2, P2 ;  /* 0x0000000706031c11 */ /* 0x000fe200090f1407 */
[----:B------:R-:W-:Y:S01]  /*0950*/  @!P0 IMAD R19, R19, UR20, R0 ;  /* 0x0000001413138c24 */ /* 0x000fe2000f8e0200 */
[----:B---3--:R-:W-:Y:S01]  /*0960*/  MOV R6, UR12 ;  /* 0x0000000c00067c02 */ /* 0x008fe20008000f00 */
[----:B------:R-:W-:Y:S01]  /*0970*/  @P1 IMAD.WIDE R14, R15, 0x4, R4 ;  /* 0x000000040f0e1825 */ /* 0x000fe200078e0204 */
[----:B------:R-:W-:Y:S01]  /*0980*/  MOV R7, UR13 ;  /* 0x0000000d00077c02 */ /* 0x000fe20008000f00 */
[----:B------:R-:W2:Y:S01]  /*0990*/  @P1 LDG.E R4, desc[UR18][R4.64] ;  /* 0x0000001204041981 */ /* 0x000ea2000c1e1900 */
[----:B------:R-:W-:-:S02]  /*09a0*/  MOV R8, UR14 ;  /* 0x0000000e00087c02 */ /* 0x000fc40008000f00 */
[----:B------:R-:W-:Y:S01]  /*09b0*/  MOV R9, UR15 ;  /* 0x0000000f00097c02 */ /* 0x000fe20008000f00 */
[----:B------:R-:W-:Y:S01]  /*09c0*/  @!P0 IMAD.WIDE.U32 R6, R17, 0x4, R6 ;  /* 0x0000000411068825 */ /* 0x000fe200078e0006 */
[----:B------:R-:W3:Y:S03]  /*09d0*/  @P1 LDG.E R14, desc[UR18][R14.64] ;  /* 0x000000120e0e1981 */ /* 0x000ee6000c1e1900 */
[----:B------:R-:W-:Y:S01]  /*09e0*/  @!P0 IMAD.WIDE R8, R19, 0x4, R8 ;  /* 0x0000000413088825 */ /* 0x000fe200078e0208 */
[----:B------:R-:W3:Y:S04]  /*09f0*/  @P1 LDG.E R2, desc[UR18][R2.64+0x4] ;  /* 0x0000041202021981 */ /* 0x000ee8000c1e1900 */
[----:B------:R-:W4:Y:S04]  /*0a00*/  @!P0 LDG.E R7, desc[UR18][R6.64] ;  /* 0x0000001206078981 */ /* 0x000f28000c1e1900 */
[----:B------:R-:W4:Y:S01]  /*0a10*/  @!P0 LDG.E R8, desc[UR18][R8.64] ;  /* 0x0000001208088981 */ /* 0x000f22000c1e1900 */
[----:B--2---:R-:W-:-:S04]  /*0a20*/  @P1 FFMA R11, R11, R4, R12 ;  /* 0x000000040b0b1223 */ /* 0x004fc8000000000c */
[----:B---3--:R-:W-:-:S04]  /*0a30*/  @P1 FFMA R12, R2, R14, R11 ;  /* 0x0000000e020c1223 */ /* 0x008fc8000000000b */
[----:B----4-:R-:W-:-:S07]  /*0a40*/  @!P0 FFMA R12, R7, R8, R12 ;  /* 0x00000008070c8223 */ /* 0x010fce000000000c */
.L_x_12:
[----:B------:R-:W1:Y:S01]  /*0a50*/  LDC.64 R2, c[0x0][0x390] ;  /* 0x0000e400ff027b82 */ /* 0x000e620000000a00 */
[----:B------:R-:W-:-:S05]  /*0a60*/  IADD3 R13, PT, PT, R0, R13, RZ ;  /* 0x0000000d000d7210 */ /* 0x000fca0007ffe0ff */
[----:B-1----:R-:W-:-:S05]  /*0a70*/  IMAD.WIDE R2, R13, 0x4, R2 ;  /* 0x000000040d027825 */ /* 0x002fca00078e0202 */
[----:B0-----:R-:W-:Y:S01]  /*0a80*/  STG.E desc[UR18][R2.64], R12 ;  /* 0x0000000c02007986 */ /* 0x001fe2000c101912 */
[----:B------:R-:W-:Y:S05]  /*0a90*/  EXIT ;  /* 0x000000000000794d */ /* 0x000fea0003800000 */
.L_x_14:
        /* <DEDUP_REMOVED lines=14> */
.L_x_16:


//--------------------- .nv.global.init           --------------------------
	.section	.nv.global.init,"aw",@progbits
	.align	4
.nv.global.init:
	.type		mrg32k3aM1SubSeq,@object
	.size		mrg32k3aM1SubSeq,(mrg32k3aM2SubSeq - mrg32k3aM1SubSeq)
mrg32k3aM1SubSeq:
        /*0000*/ 	.byte	0x0b, 0xcc, 0xee, 0x04, 0x73, 0x29, 0x8b, 0x6f, 0xf6, 0x53, 0x03, 0xf6, 0x23, 0xf6, 0xea, 0xda
        /* <DEDUP_REMOVED lines=125> */
	.type		mrg32k3aM2SubSeq,@object
	.size		mrg32k3aM2SubSeq,(mrg32k3aM1 - mrg32k3aM2SubSeq)
mrg32k3aM2SubSeq:
        /* <DEDUP_REMOVED lines=126> */
	.type		mrg32k3aM1,@object
	.size		mrg32k3aM1,(mrg32k3aM1Seq - mrg32k3aM1)
mrg32k3aM1:
        /* <DEDUP_REMOVED lines=144> */
	.type		mrg32k3aM1Seq,@object
	.size		mrg32k3aM1Seq,(mrg32k3aM2 - mrg32k3aM1Seq)
mrg32k3aM1Seq:
        /* <DEDUP_REMOVED lines=144> */
	.type		mrg32k3aM2,@object
	.size		mrg32k3aM2,(mrg32k3aM2Seq - mrg32k3aM2)
mrg32k3aM2:
        /* <DEDUP_REMOVED lines=144> */
	.type		mrg32k3aM2Seq,@object
	.size		mrg32k3aM2Seq,(precalc_xorwow_matrix - mrg32k3aM2Seq)
mrg32k3aM2Seq:
        /* <DEDUP_REMOVED lines=144> */
	.type		precalc_xorwow_matrix,@object
	.size		precalc_xorwow_matrix,(precalc_xorwow_offset_matrix - precalc_xorwow_matrix)
precalc_xorwow_matrix:
        /* <DEDUP_REMOVED lines=6400> */
	.type		precalc_xorwow_offset_matrix,@object
	.size		precalc_xorwow_offset_matrix,(.L_1 - precalc_xorwow_offset_matrix)
precalc_xorwow_offset_matrix:
        /* <DEDUP_REMOVED lines=6400> */
.L_1:


//--------------------- .nv.shared.reserved.0     --------------------------
	.section	.nv.shared.reserved.0,"aw",@nobits
	.weak		__nv_reservedSMEM_offset_0_alias
	.size		__nv_reservedSMEM_offset_0_alias, 0, 64
	.other		__nv_reservedSMEM_offset_0_alias,@"STO_CUDA_RESERVED_SHARED STV_DEFAULT"
__nv_reservedSMEM_offset_0_alias:
	.zero		0
	.zero		64


//--------------------- .nv.constant0._Z21generateRandomNumbersP17curandStateXORWOWPfS1_i --------------------------
	.section	.nv.constant0._Z21generateRandomNumbersP17curandStateXORWOWPfS1_i,"a",@progbits
	.sectionflags	@""
	.align	4
.nv.constant0._Z21generateRandomNumbersP17curandStateXORWOWPfS1_i:
	.zero		924


//--------------------- .nv.constant0._Z10matrixMultPfS_S_i --------------------------
	.section	.nv.constant0._Z10matrixMultPfS_S_i,"a",@progbits
	.sectionflags	@""
	.align	4
.nv.constant0._Z10matrixMultPfS_S_i:
	.zero		924


//--------------------- SYMBOLS --------------------------

	.type		.nv.reservedSmem.offset0,@object
	.size		.nv.reservedSmem.offset0,0x4
